	.target	sm_90a

	.elftype	@"ET_EXEC"


//--------------------- .note.nv.tkinfo           --------------------------
	.section	.note.nv.tkinfo,"",@"SHT_NOTE"
	.sectionflags	@"SHF_NOTE_NV_TKINFO"
	.tkinfo
        /*0018*/ 	.word	0x00000002
        /*0030*/ 	.string	""
        /*0030*/ 	.string	"ptxas"
        /*0030*/ 	.string	"Cuda compilation tools, release 13.0, V13.0.88"
        /*0030*/ 	.string	"Build cuda_13.0.r13.0/compiler.36424714_0"
        /*0030*/ 	.string	"-arch sm_90a -m 64 "



//--------------------- .note.nv.cuinfo           --------------------------
	.section	.note.nv.cuinfo,"",@"SHT_NOTE"
	.sectionflags	@"SHF_NOTE_NV_CUINFO"
        /*0018*/ 	.short	0x0002
        /*001a*/ 	.short	0x005a
        /*001c*/ 	.short	0x0082
	.zero		2


//--------------------- .nv.info                  --------------------------
	.section	.nv.info,"",@"SHT_CUDA_INFO"
	.align	4


	//----- nvinfo : EIATTR_REGCOUNT
	.align		4
        /*0000*/ 	.byte	0x04, 0x2f
        /*0002*/ 	.short	(.L_15 - .L_14)
	.align		4
.L_14:
        /*0004*/ 	.word	index@(_ZN7cutlass13device_kernelINS_4gemm6kernel13GemmUniversalIN4cute5tupleIJiiiiEEENS1_10collective13CollectiveMmaINS1_34MainloopSm90TmaGmmaWarpSpecializedILi5ENS5_IJNS4_1CILi2EEESB_NSA_ILi1EEEEEENS1_32KernelTmaWarpSpecializedPingpongEEENS5_IJNSA_ILi64EEENSA_ILi256EEESG_EEENS_10bfloat16_tENS5_IJlSC_lEEESJ_SK_NS4_8TiledMMAINS4_8MMA_AtomIJNS4_4SM904GMMA28MMA_64x256x16_F32BF16BF16_SSILNSO_5MajorE0ELSQ_0ELNSO_7ScaleInE1ELSR_1EEEEEENS4_6LayoutINS5_IJSC_SC_SC_EEENS5_IJNSA_ILi0EEESW_SW_EEEEENS5_IJNS4_10UnderscoreESZ_SZ_EEEEENS4_23SM90_TMA_LOAD_MULTICASTENS4_14ComposedLayoutINS4_7SwizzleILi3ELi4ELi3EEENS4_18smem_ptr_flag_bitsILi16EEENSU_INS5_IJNSA_ILi8EEESG_EEENS5_IJSG_SC_EEEEEEEvNS4_8identityES12_S1C_vS1D_EENS_8epilogue10collective6detail29Sm90TmaWarpSpecializedAdapterINS1G_15DefaultEpilogueISJ_SK_SK_NS1F_6thread17LinearCombinationISJ_Li1EffLNS1K_9ScaleType4KindE0ELNS_15FloatRoundStyleE2ESJ_EENS1_15EpilogueDefaultEEEEEvvEEEEvNT_6ParamsE)
        /*0008*/ 	.word	0x000000a8


	//----- nvinfo : EIATTR_FRAME_SIZE
	.align		4
.L_15:
        /*000c*/ 	.byte	0x04, 0x11
        /*000e*/ 	.short	(.L_17 - .L_16)
	.align		4
.L_16:
        /*0010*/ 	.word	index@(_ZN7cutlass13device_kernelINS_4gemm6kernel13GemmUniversalIN4cute5tupleIJiiiiEEENS1_10collective13CollectiveMmaINS1_34MainloopSm90TmaGmmaWarpSpecializedILi5ENS5_IJNS4_1CILi2EEESB_NSA_ILi1EEEEEENS1_32KernelTmaWarpSpecializedPingpongEEENS5_IJNSA_ILi64EEENSA_ILi256EEESG_EEENS_10bfloat16_tENS5_IJlSC_lEEESJ_SK_NS4_8TiledMMAINS4_8MMA_AtomIJNS4_4SM904GMMA28MMA_64x256x16_F32BF16BF16_SSILNSO_5MajorE0ELSQ_0ELNSO_7ScaleInE1ELSR_1EEEEEENS4_6LayoutINS5_IJSC_SC_SC_EEENS5_IJNSA_ILi0EEESW_SW_EEEEENS5_IJNS4_10UnderscoreESZ_SZ_EEEEENS4_23SM90_TMA_LOAD_MULTICASTENS4_14ComposedLayoutINS4_7SwizzleILi3ELi4ELi3EEENS4_18smem_ptr_flag_bitsILi16EEENSU_INS5_IJNSA_ILi8EEESG_EEENS5_IJSG_SC_EEEEEEEvNS4_8identityES12_S1C_vS1D_EENS_8epilogue10collective6detail29Sm90TmaWarpSpecializedAdapterINS1G_15DefaultEpilogueISJ_SK_SK_NS1F_6thread17LinearCombinationISJ_Li1EffLNS1K_9ScaleType4KindE0ELNS_15FloatRoundStyleE2ESJ_EENS1_15EpilogueDefaultEEEEEvvEEEEvNT_6ParamsE)
        /*0014*/ 	.word	0x00000008


	//----- nvinfo : EIATTR_MIN_STACK_SIZE
	.align		4
.L_17:
        /*0018*/ 	.byte	0x04, 0x12
        /*001a*/ 	.short	(.L_19 - .L_18)
	.align		4
.L_18:
        /*001c*/ 	.word	index@(_ZN7cutlass13device_kernelINS_4gemm6kernel13GemmUniversalIN4cute5tupleIJiiiiEEENS1_10collective13CollectiveMmaINS1_34MainloopSm90TmaGmmaWarpSpecializedILi5ENS5_IJNS4_1CILi2EEESB_NSA_ILi1EEEEEENS1_32KernelTmaWarpSpecializedPingpongEEENS5_IJNSA_ILi64EEENSA_ILi256EEESG_EEENS_10bfloat16_tENS5_IJlSC_lEEESJ_SK_NS4_8TiledMMAINS4_8MMA_AtomIJNS4_4SM904GMMA28MMA_64x256x16_F32BF16BF16_SSILNSO_5MajorE0ELSQ_0ELNSO_7ScaleInE1ELSR_1EEEEEENS4_6LayoutINS5_IJSC_SC_SC_EEENS5_IJNSA_ILi0EEESW_SW_EEEEENS5_IJNS4_10UnderscoreESZ_SZ_EEEEENS4_23SM90_TMA_LOAD_MULTICASTENS4_14ComposedLayoutINS4_7SwizzleILi3ELi4ELi3EEENS4_18smem_ptr_flag_bitsILi16EEENSU_INS5_IJNSA_ILi8EEESG_EEENS5_IJSG_SC_EEEEEEEvNS4_8identityES12_S1C_vS1D_EENS_8epilogue10collective6detail29Sm90TmaWarpSpecializedAdapterINS1G_15DefaultEpilogueISJ_SK_SK_NS1F_6thread17LinearCombinationISJ_Li1EffLNS1K_9ScaleType4KindE0ELNS_15FloatRoundStyleE2ESJ_EENS1_15EpilogueDefaultEEEEEvvEEEEvNT_6ParamsE)
        /*0020*/ 	.word	0x00000008
.L_19:


//--------------------- .nv.compat                --------------------------
	.section	.nv.compat,"",@"SHT_CUDA_COMPAT_INFO"
	.align	4
        /*0000*/ 	.byte	0x02, 0x09, 0x01, 0x00, 0x02, 0x02, 0x04, 0x00, 0x02, 0x05, 0x05, 0x00, 0x03, 0x07, 0x01, 0x01
        /*0010*/ 	.byte	0x02, 0x03, 0x01, 0x00, 0x02, 0x06, 0x01, 0x00, 0x04, 0x0b, 0x08, 0x00, 0x00, 0x00, 0x00, 0x00
        /*0020*/ 	.byte	0x00, 0x00, 0x00, 0x00


//--------------------- .nv.info._ZN7cutlass13device_kernelINS_4gemm6kernel13GemmUniversalIN4cute5tupleIJiiiiEEENS1_10collective13CollectiveMmaINS1_34MainloopSm90TmaGmmaWarpSpecializedILi5ENS5_IJNS4_1CILi2EEESB_NSA_ILi1EEEEEENS1_32KernelTmaWarpSpecializedPingpongEEENS5_IJNSA_ILi64EEENSA_ILi256EEESG_EEENS_10bfloat16_tENS5_IJlSC_lEEESJ_SK_NS4_8TiledMMAINS4_8MMA_AtomIJNS4_4SM904GMMA28MMA_64x256x16_F32BF16BF16_SSILNSO_5MajorE0ELSQ_0ELNSO_7ScaleInE1ELSR_1EEEEEENS4_6LayoutINS5_IJSC_SC_SC_EEENS5_IJNSA_ILi0EEESW_SW_EEEEENS5_IJNS4_10UnderscoreESZ_SZ_EEEEENS4_23SM90_TMA_LOAD_MULTICASTENS4_14ComposedLayoutINS4_7SwizzleILi3ELi4ELi3EEENS4_18smem_ptr_flag_bitsILi16EEENSU_INS5_IJNSA_ILi8EEESG_EEENS5_IJSG_SC_EEEEEEEvNS4_8identityES12_S1C_vS1D_EENS_8epilogue10collective6detail29Sm90TmaWarpSpecializedAdapterINS1G_15DefaultEpilogueISJ_SK_SK_NS1F_6thread17LinearCombinationISJ_Li1EffLNS1K_9ScaleType4KindE0ELNS_15FloatRoundStyleE2ESJ_EENS1_15EpilogueDefaultEEEEEvvEEEEvNT_6ParamsE --------------------------
	.section	.nv.info._ZN7cutlass13device_kernelINS_4gemm6kernel13GemmUniversalIN4cute5tupleIJiiiiEEENS1_10collective13CollectiveMmaINS1_34MainloopSm90TmaGmmaWarpSpecializedILi5ENS5_IJNS4_1CILi2EEESB_NSA_ILi1EEEEEENS1_32KernelTmaWarpSpecializedPingpongEEENS5_IJNSA_ILi64EEENSA_ILi256EEESG_EEENS_10bfloat16_tENS5_IJlSC_lEEESJ_SK_NS4_8TiledMMAINS4_8MMA_AtomIJNS4_4SM904GMMA28MMA_64x256x16_F32BF16BF16_SSILNSO_5MajorE0ELSQ_0ELNSO_7ScaleInE1ELSR_1EEEEEENS4_6LayoutINS5_IJSC_SC_SC_EEENS5_IJNSA_ILi0EEESW_SW_EEEEENS5_IJNS4_10UnderscoreESZ_SZ_EEEEENS4_23SM90_TMA_LOAD_MULTICASTENS4_14ComposedLayoutINS4_7SwizzleILi3ELi4ELi3EEENS4_18smem_ptr_flag_bitsILi16EEENSU_INS5_IJNSA_ILi8EEESG_EEENS5_IJSG_SC_EEEEEEEvNS4_8identityES12_S1C_vS1D_EENS_8epilogue10collective6detail29Sm90TmaWarpSpecializedAdapterINS1G_15DefaultEpilogueISJ_SK_SK_NS1F_6thread17LinearCombinationISJ_Li1EffLNS1K_9ScaleType4KindE0ELNS_15FloatRoundStyleE2ESJ_EENS1_15EpilogueDefaultEEEEEvvEEEEvNT_6ParamsE,"",@"SHT_CUDA_INFO"
	.sectionflags	@""
	.align	4


	//----- nvinfo : EIATTR_CUDA_API_VERSION
	.align		4
        /*0000*/ 	.byte	0x04, 0x37
        /*0002*/ 	.short	(.L_21 - .L_20)
.L_20:
        /*0004*/ 	.word	0x00000082


	//----- nvinfo : EIATTR_KPARAM_INFO
	.align		4
.L_21:
        /*0008*/ 	.byte	0x04, 0x17
        /*000a*/ 	.short	(.L_23 - .L_22)
.L_22:
        /*000c*/ 	.word	0x00000000
        /*0010*/ 	.short	0x0000
        /*0012*/ 	.short	0x0070
        /*0014*/ 	.byte	0x00, 0xf0, 0x01, 0x10


	//----- nvinfo : EIATTR_SPARSE_MMA_MASK
	.align		4
.L_23:
        /*0018*/ 	.byte	0x03, 0x50
        /*001a*/ 	.short	0x0000


	//----- nvinfo : EIATTR_MAXREG_COUNT
	.align		4
        /*001c*/ 	.byte	0x03, 0x1b
        /*001e*/ 	.short	0x00a8


	//----- nvinfo : EIATTR_NUM_BARRIERS
	.align		4
        /*0020*/ 	.byte	0x02, 0x4c
        /*0022*/ 	.byte	0x01
	.zero		1


	//----- nvinfo : EIATTR_EXTERNS
	.align		4
        /*0024*/ 	.byte	0x04, 0x0f
        /*0026*/ 	.short	(.L_25 - .L_24)


	//   ....[0]....
	.align		4
.L_24:
        /*0028*/ 	.word	index@(__assertfail)


	//----- nvinfo : EIATTR_ANNOTATIONS
	.align		4
.L_25:
        /*002c*/ 	.byte	0x04, 0x55
        /*002e*/ 	.short	(.L_27 - .L_26)


	//   ....[0]....
.L_26:
        /*0030*/ 	.word	0x00000001
        /*0034*/ 	.byte	0xd0, 0x0d, 0x00, 0x00, 0x01, 0x00, 0x00, 0x00, 0x70, 0x9f, 0x00, 0x00, 0x01, 0x00, 0x00, 0x00
        /*0044*/ 	.byte	0xf0, 0xac, 0x00, 0x00


	//----- nvinfo : EIATTR_MERCURY_ISA_VERSION
	.align		4
.L_27:
        /*0048*/ 	.byte	0x03, 0x5f
        /*004a*/ 	.short	0x0101


	//----- nvinfo : EIATTR_INT_WARP_WIDE_INSTR_OFFSETS
	.align		4
        /*004c*/ 	.byte	0x04, 0x31
        /*004e*/ 	.short	(.L_29 - .L_28)


	//   ....[0]....
.L_28:
        /*0050*/ 	.word	0x00000550


	//   ....[1]....
        /*0054*/ 	.word	0x00000580


	//   ....[2]....
        /*0058*/ 	.word	0x000005c0


	//   ....[3]....
        /*005c*/ 	.word	0x000006f0


	//   ....[4]....
        /*0060*/ 	.word	0x00000700


	//   ....[5]....
        /*0064*/ 	.word	0x00000710


	//   ....[6]....
        /*0068*/ 	.word	0x000007b0


	//   ....[7]....
        /*006c*/ 	.word	0x000007f0


	//   ....[8]....
        /*0070*/ 	.word	0x000020a0


	//----- nvinfo : EIATTR_COOP_GROUP_MASK_REGIDS
	.align		4
.L_29:
        /*0074*/ 	.byte	0x04, 0x29
        /*0076*/ 	.short	(.L_31 - .L_30)


	//   ....[0]....
.L_30:
        /*0078*/ 	.word	0xffffffff


	//   ....[1]....
        /*007c*/ 	.word	0xffffffff


	//   ....[2]....
        /*0080*/ 	.word	0xffffffff


	//   ....[3]....
        /*0084*/ 	.word	0xffffffff


	//   ....[4]....
        /*0088*/ 	.word	0xffffffff


	//   ....[5]....
        /*008c*/ 	.word	0xffffffff


	//   ....[6]....
        /*0090*/ 	.word	0xffffffff


	//----- nvinfo : EIATTR_COOP_GROUP_INSTR_OFFSETS
	.align		4
.L_31:
        /*0094*/ 	.byte	0x04, 0x28
        /*0096*/ 	.short	(.L_33 - .L_32)


	//   ....[0]....
.L_32:
        /*0098*/ 	.word	0x00000070


	//   ....[1]....
        /*009c*/ 	.word	0x00000080


	//   ....[2]....
        /*00a0*/ 	.word	0x00000140


	//   ....[3]....
        /*00a4*/ 	.word	0x00000310


	//   ....[4]....
        /*00a8*/ 	.word	0x00000350


	//   ....[5]....
        /*00ac*/ 	.word	0x00000730


	//   ....[6]....
        /*00b0*/ 	.word	0x00000970


	//----- nvinfo : EIATTR_REG_RECONFIG
	.align		4
.L_33:
        /*00b4*/ 	.byte	0x01, 0x54
	.zero		2


	//----- nvinfo : EIATTR_SYSCALL_OFFSETS
	.align		4
        /*00b8*/ 	.byte	0x04, 0x46
        /*00ba*/ 	.short	(.L_35 - .L_34)


	//   ....[0]....
.L_34:
        /*00bc*/ 	.word	0x00001800


	//----- nvinfo : EIATTR_MBARRIER_INSTR_OFFSETS
	.align		4
.L_35:
        /*00c0*/ 	.byte	0x04, 0x39
        /*00c2*/ 	.short	(.L_37 - .L_36)


	//   ....[0]....
.L_36:
        /*00c4*/ 	.word	0x00000260
        /*00c8*/ 	.word	0x000000ff
        /*00cc*/ 	.word	0x00000000
        /*00d0*/ 	.short	0x0100
        /*00d2*/ 	.byte	0x08
	.zero		1


	//   ....[1]....
        /*00d4*/ 	.word	0x00000270
        /*00d8*/ 	.word	0x000000ff
        /*00dc*/ 	.word	0x00000028
        /*00e0*/ 	.short	0x0100
        /*00e2*/ 	.byte	0x08
	.zero		1


	//   ....[2]....
        /*00e4*/ 	.word	0x00000280
        /*00e8*/ 	.word	0x000000ff
        /*00ec*/ 	.word	0x00000008
        /*00f0*/ 	.short	0x0100
        /*00f2*/ 	.byte	0x08
	.zero		1


	//   ....[3]....
        /*00f4*/ 	.word	0x00000290
        /*00f8*/ 	.word	0x000000ff
        /*00fc*/ 	.word	0x00000030
        /*0100*/ 	.short	0x0100
        /*0102*/ 	.byte	0x08
	.zero		1


	//   ....[4]....
        /*0104*/ 	.word	0x000002a0
        /*0108*/ 	.word	0x000000ff
        /*010c*/ 	.word	0x00000010
        /*0110*/ 	.short	0x0100
        /*0112*/ 	.byte	0x08
	.zero		1


	//   ....[5]....
        /*0114*/ 	.word	0x000002b0
        /*0118*/ 	.word	0x000000ff
        /*011c*/ 	.word	0x00000038
        /*0120*/ 	.short	0x0100
        /*0122*/ 	.byte	0x08
	.zero		1


	//   ....[6]....
        /*0124*/ 	.word	0x000002c0
        /*0128*/ 	.word	0x000000ff
        /*012c*/ 	.word	0x00000018
        /*0130*/ 	.short	0x0100
        /*0132*/ 	.byte	0x08
	.zero		1


	//   ....[7]....
        /*0134*/ 	.word	0x000002d0
        /*0138*/ 	.word	0x000000ff
        /*013c*/ 	.word	0x00000040
        /*0140*/ 	.short	0x0100
        /*0142*/ 	.byte	0x08
	.zero		1


	//   ....[8]....
        /*0144*/ 	.word	0x000002e0
        /*0148*/ 	.word	0x000000ff
        /*014c*/ 	.word	0x00000020
        /*0150*/ 	.short	0x0100
        /*0152*/ 	.byte	0x08
	.zero		1


	//   ....[9]....
        /*0154*/ 	.word	0x000002f0
        /*0158*/ 	.word	0x000000ff
        /*015c*/ 	.word	0x00000048
        /*0160*/ 	.short	0x0100
        /*0162*/ 	.byte	0x08
	.zero		1


	//   ....[10]....
        /*0164*/ 	.word	0x00000820
        /*0168*/ 	.word	0x000000ff
        /*016c*/ 	.word	0x00000080
        /*0170*/ 	.short	0x0100
        /*0172*/ 	.byte	0x08
	.zero		1


	//   ....[11]....
        /*0174*/ 	.word	0x000008b0
        /*0178*/ 	.word	0x000000ff
        /*017c*/ 	.word	0x00000088
        /*0180*/ 	.short	0x0100
        /*0182*/ 	.byte	0x08
	.zero		1


	//   ....[12]....
        /*0184*/ 	.word	0x000008f0
        /*0188*/ 	.word	0x000000ff
        /*018c*/ 	.word	0x00000060
        /*0190*/ 	.short	0x0100
        /*0192*/ 	.byte	0x09
	.zero		1


	//   ....[13]....
        /*0194*/ 	.word	0x00000900
        /*0198*/ 	.word	0x000000ff
        /*019c*/ 	.word	0x00000068
        /*01a0*/ 	.short	0x0100
        /*01a2*/ 	.byte	0x09
	.zero		1


	//   ....[14]....
        /*01a4*/ 	.word	0x00000910
        /*01a8*/ 	.word	0x000000ff
        /*01ac*/ 	.word	0x00000070
        /*01b0*/ 	.short	0x0100
        /*01b2*/ 	.byte	0x09
	.zero		1


	//   ....[15]....
        /*01b4*/ 	.word	0x00000920
        /*01b8*/ 	.word	0x000000ff
        /*01bc*/ 	.word	0x00000078
        /*01c0*/ 	.short	0x0100
        /*01c2*/ 	.byte	0x09
	.zero		1


	//   ....[16]....
        /*01c4*/ 	.word	0x000016e0
        /*01c8*/ 	.word	0x0000009f
        /*01cc*/ 	.word	0x00000000
        /*01d0*/ 	.short	0x010a
        /*01d2*/ 	.byte	0x2a
	.zero		1


	//   ....[17]....
        /*01d4*/ 	.word	0x00001880
        /*01d8*/ 	.word	0x00000003
        /*01dc*/ 	.word	0x00000000
        /*01e0*/ 	.short	0x010a
        /*01e2*/ 	.byte	0x3f
	.zero		1


	//   ....[18]....
        /*01e4*/ 	.word	0x000018e0
        /*01e8*/ 	.word	0x00000003
        /*01ec*/ 	.word	0x00000000
        /*01f0*/ 	.short	0x010a
        /*01f2*/ 	.byte	0x3f
	.zero		1


	//   ....[19]....
        /*01f4*/ 	.word	0x00001c70
        /*01f8*/ 	.word	0x000000ff
        /*01fc*/ 	.word	0x00000000
        /*0200*/ 	.short	0x010a
        /*0202*/ 	.byte	0x04
	.zero		1


	//   ....[20]....
        /*0204*/ 	.word	0x00001cb0
        /*0208*/ 	.word	0x000000ff
        /*020c*/ 	.word	0x00000000
        /*0210*/ 	.short	0x010a
        /*0212*/ 	.byte	0x04
	.zero		1


	//   ....[21]....
        /*0214*/ 	.word	0x00001f40
        /*0218*/ 	.word	0x00000005
        /*021c*/ 	.word	0x00000000
        /*0220*/ 	.short	0x0101
        /*0222*/ 	.byte	0x3f
	.zero		1


	//   ....[22]....
        /*0224*/ 	.word	0x00002040
        /*0228*/ 	.word	0x000000a0
        /*022c*/ 	.word	0x00000000
        /*0230*/ 	.short	0x0101
        /*0232*/ 	.byte	0x2d
	.zero		1


	//   ....[23]....
        /*0234*/ 	.word	0x00002140
        /*0238*/ 	.word	0x00000003
        /*023c*/ 	.word	0x00000000
        /*0240*/ 	.short	0x0101
        /*0242*/ 	.byte	0x3f
	.zero		1


	//   ....[24]....
        /*0244*/ 	.word	0x00002200
        /*0248*/ 	.word	0x0000009f
        /*024c*/ 	.word	0x00000010
        /*0250*/ 	.short	0x010a
        /*0252*/ 	.byte	0x2a
	.zero		1


	//   ....[25]....
        /*0254*/ 	.word	0x00009f90
        /*0258*/ 	.word	0x000000a2
        /*025c*/ 	.word	0x00000000
        /*0260*/ 	.short	0x0101
        /*0262*/ 	.byte	0x2d
	.zero		1


	//   ....[26]....
        /*0264*/ 	.word	0x0000aa10
        /*0268*/ 	.word	0x0000000a
        /*026c*/ 	.word	0x00000028
        /*0270*/ 	.short	0x010a
        /*0272*/ 	.byte	0x3f
	.zero		1


	//   ....[27]....
        /*0274*/ 	.word	0x0000ae00
        /*0278*/ 	.word	0x00000005
        /*027c*/ 	.word	0x00000088
        /*0280*/ 	.short	0x0101
        /*0282*/ 	.byte	0x3f
	.zero		1


	//   ....[28]....
        /*0284*/ 	.word	0x0000b580
        /*0288*/ 	.word	0x00000009
        /*028c*/ 	.word	0x00000000
        /*0290*/ 	.short	0x010a
        /*0292*/ 	.byte	0x3f
	.zero		1


	//   ....[29]....
        /*0294*/ 	.word	0x0000b600
        /*0298*/ 	.word	0x00000008
        /*029c*/ 	.word	0x00000000
        /*02a0*/ 	.short	0x010a
        /*02a2*/ 	.byte	0x3f
	.zero		1


	//   ....[30]....
        /*02a4*/ 	.word	0x0000b690
        /*02a8*/ 	.word	0x00000009
        /*02ac*/ 	.word	0x00000000
        /*02b0*/ 	.short	0x010a
        /*02b2*/ 	.byte	0x3f
	.zero		1


	//   ....[31]....
        /*02b4*/ 	.word	0x0000b720
        /*02b8*/ 	.word	0x00000006
        /*02bc*/ 	.word	0x00000000
        /*02c0*/ 	.short	0x010a
        /*02c2*/ 	.byte	0x3f
	.zero		1


	//   ....[32]....
        /*02c4*/ 	.word	0x0000b7b0
        /*02c8*/ 	.word	0x00000003
        /*02cc*/ 	.word	0x00000000
        /*02d0*/ 	.short	0x010a
        /*02d2*/ 	.byte	0x3f
	.zero		1


	//   ....[33]....
        /*02d4*/ 	.word	0x0000b810
        /*02d8*/ 	.word	0x000000a1
        /*02dc*/ 	.word	0x00000000
        /*02e0*/ 	.short	0x010a
        /*02e2*/ 	.byte	0x3f
	.zero		1


	//   ....[34]....
        /*02e4*/ 	.word	0x0000b860
        /*02e8*/ 	.word	0x00000003
        /*02ec*/ 	.word	0x00000000
        /*02f0*/ 	.short	0x010a
        /*02f2*/ 	.byte	0x3f
	.zero		1


	//   ....[35]....
        /*02f4*/ 	.word	0x0000b8c0
        /*02f8*/ 	.word	0x00000005
        /*02fc*/ 	.word	0x00000000
        /*0300*/ 	.short	0x010a
        /*0302*/ 	.byte	0x3f
	.zero		1


	//   ....[36]....
        /*0304*/ 	.word	0x0000b910
        /*0308*/ 	.word	0x000000a1
        /*030c*/ 	.word	0x00000010
        /*0310*/ 	.short	0x010a
        /*0312*/ 	.byte	0x3f
	.zero		1


	//   ....[37]....
        /*0314*/ 	.word	0x0000b9e0
        /*0318*/ 	.word	0x0000000a
        /*031c*/ 	.word	0x00000028
        /*0320*/ 	.short	0x010a
        /*0322*/ 	.byte	0x3f
	.zero		1


	//   ....[38]....
        /*0324*/ 	.word	0x0000bab0
        /*0328*/ 	.word	0x00000009
        /*032c*/ 	.word	0x00000000
        /*0330*/ 	.short	0x010a
        /*0332*/ 	.byte	0x3f
	.zero		1


	//   ....[39]....
        /*0334*/ 	.word	0x0000bb00
        /*0338*/ 	.word	0x00000008
        /*033c*/ 	.word	0x00000000
        /*0340*/ 	.short	0x010a
        /*0342*/ 	.byte	0x3f
	.zero		1


	//   ....[40]....
        /*0344*/ 	.word	0x0000bb50
        /*0348*/ 	.word	0x00000009
        /*034c*/ 	.word	0x00000000
        /*0350*/ 	.short	0x010a
        /*0352*/ 	.byte	0x3f
	.zero		1


	//   ....[41]....
        /*0354*/ 	.word	0x0000bba0
        /*0358*/ 	.word	0x00000006
        /*035c*/ 	.word	0x00000000
        /*0360*/ 	.short	0x010a
        /*0362*/ 	.byte	0x3f
	.zero		1


	//----- nvinfo : EIATTR_NUM_MBARRIERS
	.align		4
.L_37:
        /*0364*/ 	.byte	0x03, 0x38
        /*0366*/ 	.short	0x0010


	//----- nvinfo : EIATTR_EXIT_INSTR_OFFSETS
	.align		4
        /*0368*/ 	.byte	0x04, 0x1c
        /*036a*/ 	.short	(.L_39 - .L_38)


	//   ....[0]....
.L_38:
        /*036c*/ 	.word	0x00001410


	//   ....[1]....
        /*0370*/ 	.word	0x00001470


	//   ....[2]....
        /*0374*/ 	.word	0x0000a620


	//   ....[3]....
        /*0378*/ 	.word	0x0000a650


	//   ....[4]....
        /*037c*/ 	.word	0x0000b800


	//----- nvinfo : EIATTR_MAX_THREADS
	.align		4
.L_39:
        /*0380*/ 	.byte	0x04, 0x05
        /*0382*/ 	.short	(.L_41 - .L_40)
.L_40:
        /*0384*/ 	.word	0x00000180
        /*0388*/ 	.word	0x00000001
        /*038c*/ 	.word	0x00000001


	//----- nvinfo : EIATTR_CRS_STACK_SIZE
	.align		4
.L_41:
        /*0390*/ 	.byte	0x04, 0x1e
        /*0392*/ 	.short	(.L_43 - .L_42)
.L_42:
        /*0394*/ 	.word	0x00000000


	//----- nvinfo : EIATTR_CBANK_PARAM_SIZE
	.align		4
.L_43:
        /*0398*/ 	.byte	0x03, 0x19
        /*039a*/ 	.short	0x0470


	//----- nvinfo : EIATTR_PARAM_CBANK
	.align		4
        /*039c*/ 	.byte	0x04, 0x0a
        /*039e*/ 	.short	(.L_45 - .L_44)
	.align		4
.L_44:
        /*03a0*/ 	.word	index@(.nv.constant0._ZN7cutlass13device_kernelINS_4gemm6kernel13GemmUniversalIN4cute5tupleIJiiiiEEENS1_10collective13CollectiveMmaINS1_34MainloopSm90TmaGmmaWarpSpecializedILi5ENS5_IJNS4_1CILi2EEESB_NSA_ILi1EEEEEENS1_32KernelTmaWarpSpecializedPingpongEEENS5_IJNSA_ILi64EEENSA_ILi256EEESG_EEENS_10bfloat16_tENS5_IJlSC_lEEESJ_SK_NS4_8TiledMMAINS4_8MMA_AtomIJNS4_4SM904GMMA28MMA_64x256x16_F32BF16BF16_SSILNSO_5MajorE0ELSQ_0ELNSO_7ScaleInE1ELSR_1EEEEEENS4_6LayoutINS5_IJSC_SC_SC_EEENS5_IJNSA_ILi0EEESW_SW_EEEEENS5_IJNS4_10UnderscoreESZ_SZ_EEEEENS4_23SM90_TMA_LOAD_MULTICASTENS4_14ComposedLayoutINS4_7SwizzleILi3ELi4ELi3EEENS4_18smem_ptr_flag_bitsILi16EEENSU_INS5_IJNSA_ILi8EEESG_EEENS5_IJSG_SC_EEEEEEEvNS4_8identityES12_S1C_vS1D_EENS_8epilogue10collective6detail29Sm90TmaWarpSpecializedAdapterINS1G_15DefaultEpilogueISJ_SK_SK_NS1F_6thread17LinearCombinationISJ_Li1EffLNS1K_9ScaleType4KindE0ELNS_15FloatRoundStyleE2ESJ_EENS1_15EpilogueDefaultEEEEEvvEEEEvNT_6ParamsE)
        /*03a4*/ 	.short	0x0210
        /*03a6*/ 	.short	0x0470


	//----- nvinfo : EIATTR_SW_WAR
	.align		4
.L_45:
        /*03a8*/ 	.byte	0x04, 0x36
        /*03aa*/ 	.short	(.L_47 - .L_46)
.L_46:
        /*03ac*/ 	.word	0x00000008
.L_47:


//--------------------- .nv.callgraph             --------------------------
	.section	.nv.callgraph,"",@"SHT_CUDA_CALLGRAPH"
	.align	4
	.sectionentsize	8
	.align		4
        /*0000*/ 	.word	0x00000000
	.align		4
        /*0004*/ 	.word	0xffffffff
	.align		4
        /*0008*/ 	.word	index@(_ZN7cutlass13device_kernelINS_4gemm6kernel13GemmUniversalIN4cute5tupleIJiiiiEEENS1_10collective13CollectiveMmaINS1_34MainloopSm90TmaGmmaWarpSpecializedILi5ENS5_IJNS4_1CILi2EEESB_NSA_ILi1EEEEEENS1_32KernelTmaWarpSpecializedPingpongEEENS5_IJNSA_ILi64EEENSA_ILi256EEESG_EEENS_10bfloat16_tENS5_IJlSC_lEEESJ_SK_NS4_8TiledMMAINS4_8MMA_AtomIJNS4_4SM904GMMA28MMA_64x256x16_F32BF16BF16_SSILNSO_5MajorE0ELSQ_0ELNSO_7ScaleInE1ELSR_1EEEEEENS4_6LayoutINS5_IJSC_SC_SC_EEENS5_IJNSA_ILi0EEESW_SW_EEEEENS5_IJNS4_10UnderscoreESZ_SZ_EEEEENS4_23SM90_TMA_LOAD_MULTICASTENS4_14ComposedLayoutINS4_7SwizzleILi3ELi4ELi3EEENS4_18smem_ptr_flag_bitsILi16EEENSU_INS5_IJNSA_ILi8EEESG_EEENS5_IJSG_SC_EEEEEEEvNS4_8identityES12_S1C_vS1D_EENS_8epilogue10collective6detail29Sm90TmaWarpSpecializedAdapterINS1G_15DefaultEpilogueISJ_SK_SK_NS1F_6thread17LinearCombinationISJ_Li1EffLNS1K_9ScaleType4KindE0ELNS_15FloatRoundStyleE2ESJ_EENS1_15EpilogueDefaultEEEEEvvEEEEvNT_6ParamsE)
	.align		4
        /*000c*/ 	.word	index@(__assertfail)
	.align		4
        /*0010*/ 	.word	0x00000000
	.align		4
        /*0014*/ 	.word	0xfffffffe
	.align		4
        /*0018*/ 	.word	0x00000000
	.align		4
        /*001c*/ 	.word	0xfffffffd
	.align		4
        /*0020*/ 	.word	0x00000000
	.align		4
        /*0024*/ 	.word	0xfffffffc


//--------------------- .nv.constant4             --------------------------
	.section	.nv.constant4,"a",@progbits
	.align	8
	.align		8
.nv.constant4:
        /*0000*/ 	.dword	__assertfail
	.align		8
        /*0008*/ 	.dword	__unnamed_1
	.align		8
        /*0010*/ 	.dword	_ZN39_INTERNAL_642cf2bb_4_k_cu_9cfa1cd9_33414cuda3std3__45__cpo5beginE
	.align		8
        /*0018*/ 	.dword	_ZN39_INTERNAL_642cf2bb_4_k_cu_9cfa1cd9_33414cuda3std3__45__cpo3endE
	.align		8
        /*0020*/ 	.dword	_ZN39_INTERNAL_642cf2bb_4_k_cu_9cfa1cd9_33414cuda3std3__45__cpo6cbeginE
	.align		8
        /*0028*/ 	.dword	_ZN39_INTERNAL_642cf2bb_4_k_cu_9cfa1cd9_33414cuda3std3__45__cpo4cendE
	.align		8
        /*0030*/ 	.dword	_ZN39_INTERNAL_642cf2bb_4_k_cu_9cfa1cd9_33414cuda3std3__441_GLOBAL__N__642cf2bb_4_k_cu_9cfa1cd9_33416ignoreE
	.align		8
        /*0038*/ 	.dword	_ZN39_INTERNAL_642cf2bb_4_k_cu_9cfa1cd9_33414cuda3std3__419piecewise_constructE
	.align		8
        /*0040*/ 	.dword	_ZN39_INTERNAL_642cf2bb_4_k_cu_9cfa1cd9_33414cuda3std3__48in_placeE
	.align		8
        /*0048*/ 	.dword	_ZN39_INTERNAL_642cf2bb_4_k_cu_9cfa1cd9_33414cuda3std6ranges3__45__cpo4swapE
	.align		8
        /*0050*/ 	.dword	_ZN39_INTERNAL_642cf2bb_4_k_cu_9cfa1cd9_33414cuda3std6ranges3__45__cpo9iter_moveE
	.align		8
        /*0058*/ 	.dword	_ZN39_INTERNAL_642cf2bb_4_k_cu_9cfa1cd9_33414cute7productE
	.align		8
        /*0060*/ 	.dword	_ZN39_INTERNAL_642cf2bb_4_k_cu_9cfa1cd9_33414cute1_E
	.align		8
        /*0068*/ 	.dword	$str$22
	.align		8
        /*0070*/ 	.dword	$str$23


//--------------------- .text._ZN7cutlass13device_kernelINS_4gemm6kernel13GemmUniversalIN4cute5tupleIJiiiiEEENS1_10collective13CollectiveMmaINS1_34MainloopSm90TmaGmmaWarpSpecializedILi5ENS5_IJNS4_1CILi2EEESB_NSA_ILi1EEEEEENS1_32KernelTmaWarpSpecializedPingpongEEENS5_IJNSA_ILi64EEENSA_ILi256EEESG_EEENS_10bfloat16_tENS5_IJlSC_lEEESJ_SK_NS4_8TiledMMAINS4_8MMA_AtomIJNS4_4SM904GMMA28MMA_64x256x16_F32BF16BF16_SSILNSO_5MajorE0ELSQ_0ELNSO_7ScaleInE1ELSR_1EEEEEENS4_6LayoutINS5_IJSC_SC_SC_EEENS5_IJNSA_ILi0EEESW_SW_EEEEENS5_IJNS4_10UnderscoreESZ_SZ_EEEEENS4_23SM90_TMA_LOAD_MULTICASTENS4_14ComposedLayoutINS4_7SwizzleILi3ELi4ELi3EEENS4_18smem_ptr_flag_bitsILi16EEENSU_INS5_IJNSA_ILi8EEESG_EEENS5_IJSG_SC_EEEEEEEvNS4_8identityES12_S1C_vS1D_EENS_8epilogue10collective6detail29Sm90TmaWarpSpecializedAdapterINS1G_15DefaultEpilogueISJ_SK_SK_NS1F_6thread17LinearCombinationISJ_Li1EffLNS1K_9ScaleType4KindE0ELNS_15FloatRoundStyleE2ESJ_EENS1_15EpilogueDefaultEEEEEvvEEEEvNT_6ParamsE --------------------------
	.section	.text._ZN7cutlass13device_kernelINS_4gemm6kernel13GemmUniversalIN4cute5tupleIJiiiiEEENS1_10collective13CollectiveMmaINS1_34MainloopSm90TmaGmmaWarpSpecializedILi5ENS5_IJNS4_1CILi2EEESB_NSA_ILi1EEEEEENS1_32KernelTmaWarpSpecializedPingpongEEENS5_IJNSA_ILi64EEENSA_ILi256EEESG_EEENS_10bfloat16_tENS5_IJlSC_lEEESJ_SK_NS4_8TiledMMAINS4_8MMA_AtomIJNS4_4SM904GMMA28MMA_64x256x16_F32BF16BF16_SSILNSO_5MajorE0ELSQ_0ELNSO_7ScaleInE1ELSR_1EEEEEENS4_6LayoutINS5_IJSC_SC_SC_EEENS5_IJNSA_ILi0EEESW_SW_EEEEENS5_IJNS4_10UnderscoreESZ_SZ_EEEEENS4_23SM90_TMA_LOAD_MULTICASTENS4_14ComposedLayoutINS4_7SwizzleILi3ELi4ELi3EEENS4_18smem_ptr_flag_bitsILi16EEENSU_INS5_IJNSA_ILi8EEESG_EEENS5_IJSG_SC_EEEEEEEvNS4_8identityES12_S1C_vS1D_EENS_8epilogue10collective6detail29Sm90TmaWarpSpecializedAdapterINS1G_15DefaultEpilogueISJ_SK_SK_NS1F_6thread17LinearCombinationISJ_Li1EffLNS1K_9ScaleType4KindE0ELNS_15FloatRoundStyleE2ESJ_EENS1_15EpilogueDefaultEEEEEvvEEEEvNT_6ParamsE,"ax",@progbits
	.align	128
.text._ZN7cutlass13device_kernelINS_4gemm6kernel13GemmUniversalIN4cute5tupleIJiiiiEEENS1_10collective13CollectiveMmaINS1_34MainloopSm90TmaGmmaWarpSpecializedILi5ENS5_IJNS4_1CILi2EEESB_NSA_ILi1EEEEEENS1_32KernelTmaWarpSpecializedPingpongEEENS5_IJNSA_ILi64EEENSA_ILi256EEESG_EEENS_10bfloat16_tENS5_IJlSC_lEEESJ_SK_NS4_8TiledMMAINS4_8MMA_AtomIJNS4_4SM904GMMA28MMA_64x256x16_F32BF16BF16_SSILNSO_5MajorE0ELSQ_0ELNSO_7ScaleInE1ELSR_1EEEEEENS4_6LayoutINS5_IJSC_SC_SC_EEENS5_IJNSA_ILi0EEESW_SW_EEEEENS5_IJNS4_10UnderscoreESZ_SZ_EEEEENS4_23SM90_TMA_LOAD_MULTICASTENS4_14ComposedLayoutINS4_7SwizzleILi3ELi4ELi3EEENS4_18smem_ptr_flag_bitsILi16EEENSU_INS5_IJNSA_ILi8EEESG_EEENS5_IJSG_SC_EEEEEEEvNS4_8identityES12_S1C_vS1D_EENS_8epilogue10collective6detail29Sm90TmaWarpSpecializedAdapterINS1G_15DefaultEpilogueISJ_SK_SK_NS1F_6thread17LinearCombinationISJ_Li1EffLNS1K_9ScaleType4KindE0ELNS_15FloatRoundStyleE2ESJ_EENS1_15EpilogueDefaultEEEEEvvEEEEvNT_6ParamsE:
        .type           _ZN7cutlass13device_kernelINS_4gemm6kernel13GemmUniversalIN4cute5tupleIJiiiiEEENS1_10collective13CollectiveMmaINS1_34MainloopSm90TmaGmmaWarpSpecializedILi5ENS5_IJNS4_1CILi2EEESB_NSA_ILi1EEEEEENS1_32KernelTmaWarpSpecializedPingpongEEENS5_IJNSA_ILi64EEENSA_ILi256EEESG_EEENS_10bfloat16_tENS5_IJlSC_lEEESJ_SK_NS4_8TiledMMAINS4_8MMA_AtomIJNS4_4SM904GMMA28MMA_64x256x16_F32BF16BF16_SSILNSO_5MajorE0ELSQ_0ELNSO_7ScaleInE1ELSR_1EEEEEENS4_6LayoutINS5_IJSC_SC_SC_EEENS5_IJNSA_ILi0EEESW_SW_EEEEENS5_IJNS4_10UnderscoreESZ_SZ_EEEEENS4_23SM90_TMA_LOAD_MULTICASTENS4_14ComposedLayoutINS4_7SwizzleILi3ELi4ELi3EEENS4_18smem_ptr_flag_bitsILi16EEENSU_INS5_IJNSA_ILi8EEESG_EEENS5_IJSG_SC_EEEEEEEvNS4_8identityES12_S1C_vS1D_EENS_8epilogue10collective6detail29Sm90TmaWarpSpecializedAdapterINS1G_15DefaultEpilogueISJ_SK_SK_NS1F_6thread17LinearCombinationISJ_Li1EffLNS1K_9ScaleType4KindE0ELNS_15FloatRoundStyleE2ESJ_EENS1_15EpilogueDefaultEEEEEvvEEEEvNT_6ParamsE,@function
        .size           _ZN7cutlass13device_kernelINS_4gemm6kernel13GemmUniversalIN4cute5tupleIJiiiiEEENS1_10collective13CollectiveMmaINS1_34MainloopSm90TmaGmmaWarpSpecializedILi5ENS5_IJNS4_1CILi2EEESB_NSA_ILi1EEEEEENS1_32KernelTmaWarpSpecializedPingpongEEENS5_IJNSA_ILi64EEENSA_ILi256EEESG_EEENS_10bfloat16_tENS5_IJlSC_lEEESJ_SK_NS4_8TiledMMAINS4_8MMA_AtomIJNS4_4SM904GMMA28MMA_64x256x16_F32BF16BF16_SSILNSO_5MajorE0ELSQ_0ELNSO_7ScaleInE1ELSR_1EEEEEENS4_6LayoutINS5_IJSC_SC_SC_EEENS5_IJNSA_ILi0EEESW_SW_EEEEENS5_IJNS4_10UnderscoreESZ_SZ_EEEEENS4_23SM90_TMA_LOAD_MULTICASTENS4_14ComposedLayoutINS4_7SwizzleILi3ELi4ELi3EEENS4_18smem_ptr_flag_bitsILi16EEENSU_INS5_IJNSA_ILi8EEESG_EEENS5_IJSG_SC_EEEEEEEvNS4_8identityES12_S1C_vS1D_EENS_8epilogue10collective6detail29Sm90TmaWarpSpecializedAdapterINS1G_15DefaultEpilogueISJ_SK_SK_NS1F_6thread17LinearCombinationISJ_Li1EffLNS1K_9ScaleType4KindE0ELNS_15FloatRoundStyleE2ESJ_EENS1_15EpilogueDefaultEEEEEvvEEEEvNT_6ParamsE,(.L_x_331 - _ZN7cutlass13device_kernelINS_4gemm6kernel13GemmUniversalIN4cute5tupleIJiiiiEEENS1_10collective13CollectiveMmaINS1_34MainloopSm90TmaGmmaWarpSpecializedILi5ENS5_IJNS4_1CILi2EEESB_NSA_ILi1EEEEEENS1_32KernelTmaWarpSpecializedPingpongEEENS5_IJNSA_ILi64EEENSA_ILi256EEESG_EEENS_10bfloat16_tENS5_IJlSC_lEEESJ_SK_NS4_8TiledMMAINS4_8MMA_AtomIJNS4_4SM904GMMA28MMA_64x256x16_F32BF16BF16_SSILNSO_5MajorE0ELSQ_0ELNSO_7ScaleInE1ELSR_1EEEEEENS4_6LayoutINS5_IJSC_SC_SC_EEENS5_IJNSA_ILi0EEESW_SW_EEEEENS5_IJNS4_10UnderscoreESZ_SZ_EEEEENS4_23SM90_TMA_LOAD_MULTICASTENS4_14ComposedLayoutINS4_7SwizzleILi3ELi4ELi3EEENS4_18smem_ptr_flag_bitsILi16EEENSU_INS5_IJNSA_ILi8EEESG_EEENS5_IJSG_SC_EEEEEEEvNS4_8identityES12_S1C_vS1D_EENS_8epilogue10collective6detail29Sm90TmaWarpSpecializedAdapterINS1G_15DefaultEpilogueISJ_SK_SK_NS1F_6thread17LinearCombinationISJ_Li1EffLNS1K_9ScaleType4KindE0ELNS_15FloatRoundStyleE2ESJ_EENS1_15EpilogueDefaultEEEEEvvEEEEvNT_6ParamsE)
        .other          _ZN7cutlass13device_kernelINS_4gemm6kernel13GemmUniversalIN4cute5tupleIJiiiiEEENS1_10collective13CollectiveMmaINS1_34MainloopSm90TmaGmmaWarpSpecializedILi5ENS5_IJNS4_1CILi2EEESB_NSA_ILi1EEEEEENS1_32KernelTmaWarpSpecializedPingpongEEENS5_IJNSA_ILi64EEENSA_ILi256EEESG_EEENS_10bfloat16_tENS5_IJlSC_lEEESJ_SK_NS4_8TiledMMAINS4_8MMA_AtomIJNS4_4SM904GMMA28MMA_64x256x16_F32BF16BF16_SSILNSO_5MajorE0ELSQ_0ELNSO_7ScaleInE1ELSR_1EEEEEENS4_6LayoutINS5_IJSC_SC_SC_EEENS5_IJNSA_ILi0EEESW_SW_EEEEENS5_IJNS4_10UnderscoreESZ_SZ_EEEEENS4_23SM90_TMA_LOAD_MULTICASTENS4_14ComposedLayoutINS4_7SwizzleILi3ELi4ELi3EEENS4_18smem_ptr_flag_bitsILi16EEENSU_INS5_IJNSA_ILi8EEESG_EEENS5_IJSG_SC_EEEEEEEvNS4_8identityES12_S1C_vS1D_EENS_8epilogue10collective6detail29Sm90TmaWarpSpecializedAdapterINS1G_15DefaultEpilogueISJ_SK_SK_NS1F_6thread17LinearCombinationISJ_Li1EffLNS1K_9ScaleType4KindE0ELNS_15FloatRoundStyleE2ESJ_EENS1_15EpilogueDefaultEEEEEvvEEEEvNT_6ParamsE,@"STO_CUDA_ENTRY STV_DEFAULT"
_ZN7cutlass13device_kernelINS_4gemm6kernel13GemmUniversalIN4cute5tupleIJiiiiEEENS1_10collective13CollectiveMmaINS1_34MainloopSm90TmaGmmaWarpSpecializedILi5ENS5_IJNS4_1CILi2EEESB_NSA_ILi1EEEEEENS1_32KernelTmaWarpSpecializedPingpongEEENS5_IJNSA_ILi64EEENSA_ILi256EEESG_EEENS_10bfloat16_tENS5_IJlSC_lEEESJ_SK_NS4_8TiledMMAINS4_8MMA_AtomIJNS4_4SM904GMMA28MMA_64x256x16_F32BF16BF16_SSILNSO_5MajorE0ELSQ_0ELNSO_7ScaleInE1ELSR_1EEEEEENS4_6LayoutINS5_IJSC_SC_SC_EEENS5_IJNSA_ILi0EEESW_SW_EEEEENS5_IJNS4_10UnderscoreESZ_SZ_EEEEENS4_23SM90_TMA_LOAD_MULTICASTENS4_14ComposedLayoutINS4_7SwizzleILi3ELi4ELi3EEENS4_18smem_ptr_flag_bitsILi16EEENSU_INS5_IJNSA_ILi8EEESG_EEENS5_IJSG_SC_EEEEEEEvNS4_8identityES12_S1C_vS1D_EENS_8epilogue10collective6detail29Sm90TmaWarpSpecializedAdapterINS1G_15DefaultEpilogueISJ_SK_SK_NS1F_6thread17LinearCombinationISJ_Li1EffLNS1K_9ScaleType4KindE0ELNS_15FloatRoundStyleE2ESJ_EENS1_15EpilogueDefaultEEEEEvvEEEEvNT_6ParamsE:
[----:B------:R-:W0:Y:S02]  /*0000*/  LDC R1, c[0x0][0x28] ;  /* 0x00000a00ff017b82 */ /* 0x000e240000000800 */
[----:B0-----:R-:W-:Y:S01]  /*0010*/  VIADD R1, R1, 0xfffffff8 ;  /* 0xfffffff801017836 */ /* 0x001fe20000000000 */
[----:B------:R-:W0:Y:S01]  /*0020*/  S2R R4, SR_TID.X ;  /* 0x0000000000047919 */ /* 0x000e220000002100 */
[----:B------:R-:W-:Y:S01]  /*0030*/  ELECT P0, URZ, PT ;  /* 0x00000000003f782f */ /* 0x000fe20003800000 */
[----:B------:R-:W-:Y:S01]  /*0040*/  BSSY B0, `(.L_x_0) ;  /* 0x000000f000007945 */ /* 0x000fe20003800000 */
[--C-:B0-----:R-:W-:Y:S02]  /*0050*/  SHF.R.U32.HI R2, RZ, 0x5, R4.reuse ;  /* 0x00000005ff027819 */ /* 0x101fe40000011604 */
[----:B------:R-:W-:-:S03]  /*0060*/  SHF.R.U32.HI R7, RZ, 0x7, R4 ;  /* 0x00000007ff077819 */ /* 0x000fc60000011604 */
[----:B------:R-:W0:Y:S04]  /*0070*/  SHFL.IDX PT, R5, R2, RZ, 0x1f ;  /* 0x00001fff02057589 */ /* 0x000e2800000e0000 */
[----:B------:R1:W2:Y:S01]  /*0080*/  SHFL.IDX PT, R10, R7, RZ, 0x1f ;  /* 0x00001fff070a7589 */ /* 0x0002a200000e0000 */
[----:B0-----:R-:W-:-:S13]  /*0090*/  ISETP.NE.OR P0, PT, R5, RZ, !P0 ;  /* 0x000000ff0500720c */ /* 0x001fda0004705670 */
[----:B-12---:R-:W-:Y:S05]  /*00a0*/  @P0 BRA `(.L_x_1) ;  /* 0x0000000000200947 */ /* 0x006fea0003800000 */
[----:B------:R-:W-:Y:S02]  /*00b0*/  ULDC.64 UR4, c[0x0][0x198] ;  /* 0x0000660000047ab9 */ /* 0x000fe40000000a00 */
[----:B------:R-:W-:Y:S02]  /*00c0*/  UIADD3 UR6, UP0, UR4, 0xf0, URZ ;  /* 0x000000f004067890 */ /* 0x000fe4000ff1e03f */
[----:B------:R-:W-:Y:S02]  /*00d0*/  UIADD3 UR4, UP1, UR4, 0x1f0, URZ ;  /* 0x000001f004047890 */ /* 0x000fe4000ff3e03f */
[----:B------:R-:W-:Y:S02]  /*00e0*/  UIADD3.X UR7, URZ, UR5, URZ, UP0, !UPT ;  /* 0x000000053f077290 */ /* 0x000fe400087fe43f */
[----:B------:R-:W-:-:S07]  /*00f0*/  UIADD3.X UR5, URZ, UR5, URZ, UP1, !UPT ;  /* 0x000000053f057290 */ /* 0x000fce0008ffe43f */
[----:B------:R0:W-:Y:S02]  /*0100*/  UTMACCTL.PF [UR6] ;  /* 0x00000000060079b9 */ /* 0x0001e40008040000 */
[----:B------:R0:W-:Y:S02]  /*0110*/  UTMACCTL.PF [UR4] ;  /* 0x00000000040079b9 */ /* 0x0001e40008040000 */
[----:B0-----:R-:W-:Y:S01]  /*0120*/  NOP ;  /* 0x0000000000007918 */ /* 0x001fe20000000000 */
.L_x_1:
[----:B------:R-:W-:Y:S05]  /*0130*/  BSYNC B0 ;  /* 0x0000000000007941 */ /* 0x000fea0003800000 */
.L_x_0:
[----:B------:R-:W0:Y:S01]  /*0140*/  SHFL.IDX PT, R8, R2, RZ, 0x1f ;  /* 0x00001fff02087589 */ /* 0x000e2200000e0000 */
[----:B------:R-:W-:-:S04]  /*0150*/  SHF.R.S32.HI R3, RZ, 0x1f, R4 ;  /* 0x0000001fff037819 */ /* 0x000fc80000011404 */
[----:B------:R-:W-:Y:S02]  /*0160*/  LEA.HI R3, R3, R4, RZ, 0x7 ;  /* 0x0000000403037211 */ /* 0x000fe400078f38ff */
[----:B0-----:R-:W-:-:S13]  /*0170*/  ISETP.NE.AND P0, PT, R8, RZ, PT ;  /* 0x000000ff0800720c */ /* 0x001fda0003f05270 */
[----:B------:R-:W-:Y:S05]  /*0180*/  @P0 BRA `(.L_x_2) ;  /* 0x0000000000600947 */ /* 0x000fea0003800000 */
[----:B------:R-:W0:Y:S01]  /*0190*/  S2UR UR8, SR_CgaCtaId ;  /* 0x00000000000879c3 */ /* 0x000e220000008800 */
[----:B------:R-:W-:Y:S01]  /*01a0*/  UMOV UR4, 0x400 ;  /* 0x0000040000047882 */ /* 0x000fe20000000000 */
[----:B------:R-:W-:Y:S01]  /*01b0*/  UMOV UR5, 0x1 ;  /* 0x0000000100057882 */ /* 0x000fe20000000000 */
[----:B------:R-:W-:Y:S01]  /*01c0*/  UMOV UR6, 0x3 ;  /* 0x0000000300067882 */ /* 0x000fe20000000000 */
[----:B------:R-:W-:Y:S01]  /*01d0*/  ELECT P0, URZ, PT ;  /* 0x00000000003f782f */ /* 0x000fe20003800000 */
[----:B------:R-:W-:-:S04]  /*01e0*/  UIADD3 UR6, -UR6, 0x100000, URZ ;  /* 0x0010000006067890 */ /* 0x000fc8000fffe13f */
[----:B------:R-:W-:Y:S02]  /*01f0*/  USHF.L.U32 UR7, UR6, 0xb, URZ ;  /* 0x0000000b06077899 */ /* 0x000fe4000800063f */
[----:B------:R-:W-:Y:S02]  /*0200*/  USHF.L.U32 UR6, UR6, 0x1, URZ ;  /* 0x0000000106067899 */ /* 0x000fe4000800063f */
[----:B0-----:R-:W-:Y:S02]  /*0210*/  ULEA UR8, UR8, UR4, 0x18 ;  /* 0x0000000408087291 */ /* 0x001fe4000f8ec03f */
[----:B------:R-:W-:-:S04]  /*0220*/  UIADD3 UR4, -UR5, 0x100000, URZ ;  /* 0x0010000005047890 */ /* 0x000fc8000fffe13f */
[----:B------:R-:W-:Y:S02]  /*0230*/  USHF.L.U32 UR5, UR4, 0xb, URZ ;  /* 0x0000000b04057899 */ /* 0x000fe4000800063f */
[----:B------:R-:W-:Y:S01]  /*0240*/  USHF.L.U32 UR4, UR4, 0x1, URZ ;  /* 0x0000000104047899 */ /* 0x000fe2000800063f */
[----:B------:R-:W0:Y:S11]  /*0250*/  FENCE.VIEW.ASYNC.S ;  /* 0x00000000000073c6 */ /* 0x000e360000000000 */
[----:B0-----:R0:W1:Y:S01]  /*0260*/  SYNCS.EXCH.64 URZ, [UR8], UR4 ;  /* 0x00000004083f75b2 */ /* 0x0010620008000100 */
[----:B------:R0:W2:Y:S01]  /*0270*/  SYNCS.EXCH.64 URZ, [UR8+0x28], UR6 ;  /* 0x00002806083f75b2 */ /* 0x0000a20008000100 */
[----:B------:R0:W3:Y:S01]  /*0280*/  SYNCS.EXCH.64 URZ, [UR8+0x8], UR4 ;  /* 0x00000804083f75b2 */ /* 0x0000e20008000100 */
[----:B------:R0:W4:Y:S01]  /*0290*/  SYNCS.EXCH.64 URZ, [UR8+0x30], UR6 ;  /* 0x00003006083f75b2 */ /* 0x0001220008000100 */
[----:B------:R0:W0:Y:S01]  /*02a0*/  SYNCS.EXCH.64 URZ, [UR8+0x10], UR4 ;  /* 0x00001004083f75b2 */ /* 0x0000220008000100 */
[----:B------:R0:W0:Y:S01]  /*02b0*/  SYNCS.EXCH.64 URZ, [UR8+0x38], UR6 ;  /* 0x00003806083f75b2 */ /* 0x0000220008000100 */
[----:B------:R0:W0:Y:S01]  /*02c0*/  SYNCS.EXCH.64 URZ, [UR8+0x18], UR4 ;  /* 0x00001804083f75b2 */ /* 0x0000220008000100 */
[----:B------:R0:W0:Y:S01]  /*02d0*/  SYNCS.EXCH.64 URZ, [UR8+0x40], UR6 ;  /* 0x00004006083f75b2 */ /* 0x0000220008000100 */
[----:B------:R0:W0:Y:S01]  /*02e0*/  SYNCS.EXCH.64 URZ, [UR8+0x20], UR4 ;  /* 0x00002004083f75b2 */ /* 0x0000220008000100 */
[----:B------:R0:W0:Y:S01]  /*02f0*/  SYNCS.EXCH.64 URZ, [UR8+0x48], UR6 ;  /* 0x00004806083f75b2 */ /* 0x0000220008000100 */
[----:B------:R-:W-:Y:S01]  /*0300*/  NOP ;  /* 0x0000000000007918 */ /* 0x000fe20000000000 */
.L_x_2:
[----:B------:R-:W5:Y:S01]  /*0310*/  SHFL.IDX PT, R13, R2, RZ, 0x1f ;  /* 0x00001fff020d7589 */ /* 0x000f6200000e0000 */
[----:B------:R-:W1:Y:S01]  /*0320*/  S2UR UR12, SR_CTAID.X ;  /* 0x00000000000c79c3 */ /* 0x000e620000002500 */
[----:B------:R-:W-:Y:S02]  /*0330*/  LOP3.LUT R3, R3, 0xffffff80, RZ, 0xc0, !PT ;  /* 0xffffff8003037812 */ /* 0x000fe400078ec0ff */
[----:B------:R-:W-:Y:S01]  /*0340*/  ELECT P0, URZ, PT ;  /* 0x00000000003f782f */ /* 0x000fe20003800000 */
[----:B------:R2:W3:Y:S01]  /*0350*/  SHFL.IDX PT, R12, R2, RZ, 0x1f ;  /* 0x00001fff020c7589 */ /* 0x0004e200000e0000 */
[----:B------:R-:W-:Y:S01]  /*0360*/  ELECT P1, URZ, PT ;  /* 0x00000000003f782f */ /* 0x000fe20003820000 */
[----:B------:R-:W-:Y:S01]  /*0370*/  NOP ;  /* 0x0000000000007918 */ /* 0x000fe20000000000 */
[----:B------:R-:W-:Y:S01]  /*0380*/  IMAD.IADD R3, R4, 0x1, -R3 ;  /* 0x0000000104037824 */ /* 0x000fe200078e0a03 */
[----:B------:R-:W4:Y:S01]  /*0390*/  S2R R6, SR_CTAID.Y ;  /* 0x0000000000067919 */ /* 0x000f220000002600 */
[----:B0-----:R-:W-:Y:S01]  /*03a0*/  ULDC UR4, c[0x0][0x150] ;  /* 0x0000540000047ab9 */ /* 0x001fe20000000800 */
[----:B------:R-:W0:Y:S01]  /*03b0*/  LDC R14, c[0x0][0x144] ;  /* 0x00005100ff0e7b82 */ /* 0x000e220000000800 */
[----:B------:R-:W-:Y:S01]  /*03c0*/  UMOV UR11, 0x80 ;  /* 0x00000080000b7882 */ /* 0x000fe20000000000 */
[----:B------:R-:W-:Y:S01]  /*03d0*/  SHF.R.S32.HI R0, RZ, 0x1f, R3 ;  /* 0x0000001fff007819 */ /* 0x000fe20000011403 */
[----:B------:R-:W-:Y:S01]  /*03e0*/  NOP ;  /* 0x0000000000007918 */ /* 0x000fe20000000000 */
[C---:B------:R-:W-:Y:S01]  /*03f0*/  VIADD R35, R10.reuse, 0xffffffff ;  /* 0xffffffff0a237836 */ /* 0x040fe20000000000 */
[----:B------:R-:W-:Y:S01]  /*0400*/  ISETP.NE.AND P4, PT, R10, RZ, PT ;  /* 0x000000ff0a00720c */ /* 0x000fe20003f85270 */
[----:B------:R-:W-:Y:S01]  /*0410*/  IMAD.MOV.U32 R153, RZ, RZ, 0x1 ;  /* 0x00000001ff997424 */ /* 0x000fe200078e00ff */
[----:B------:R-:W-:Y:S01]  /*0420*/  LEA.HI R9, R0, R3, RZ, 0x3 ;  /* 0x0000000300097211 */ /* 0x000fe200078f18ff */
[----:B------:R-:W0:Y:S01]  /*0430*/  LDC R15, c[0x0][0x140] ;  /* 0x00005000ff0f7b82 */ /* 0x000e220000000800 */
[----:B------:R-:W-:-:S02]  /*0440*/  ISETP.GE.U32.AND P6, PT, R35, 0x2, PT ;  /* 0x000000022300780c */ /* 0x000fc40003fc6070 */
[--C-:B------:R-:W-:Y:S02]  /*0450*/  SHF.R.S32.HI R11, RZ, 0x3, R9.reuse ;  /* 0x00000003ff0b7819 */ /* 0x100fe40000011409 */
[----:B--2---:R-:W-:Y:S02]  /*0460*/  SHF.R.S32.HI R2, RZ, 0x1f, R9 ;  /* 0x0000001fff027819 */ /* 0x004fe40000011409 */
[----:B------:R-:W-:Y:S01]  /*0470*/  SHF.R.S32.HI R9, RZ, 0x1f, R8 ;  /* 0x0000001fff097819 */ /* 0x000fe20000011408 */
[----:B------:R-:W2:Y:S01]  /*0480*/  LDC R25, c[0x0][0x148] ;  /* 0x00005200ff197b82 */ /* 0x000ea20000000800 */
[----:B-----5:R-:W-:Y:S02]  /*0490*/  ISETP.NE.OR P0, PT, R13, RZ, !P0 ;  /* 0x000000ff0d00720c */ /* 0x020fe40004705670 */
[----:B-1----:R-:W-:Y:S02]  /*04a0*/  I2FP.F32.U32 R13, UR12 ;  /* 0x0000000c000d7c45 */ /* 0x002fe40008201000 */
[----:B------:R-:W-:-:S02]  /*04b0*/  LEA.HI R2, R2, R11, RZ, 0x2 ;  /* 0x0000000b02027211 */ /* 0x000fc400078f10ff */
[----:B------:R-:W-:Y:S01]  /*04c0*/  LEA.HI R9, R9, R8, RZ, 0x2 ;  /* 0x0000000809097211 */ /* 0x000fe200078f10ff */
[----:B------:R-:W-:Y:S01]  /*04d0*/  FMUL R13, R13, UR4 ;  /* 0x000000040d0d7c20 */ /* 0x000fe20008400000 */
[----:B---3--:R-:W-:Y:S01]  /*04e0*/  ISETP.NE.OR P1, PT, R12, RZ, !P1 ;  /* 0x000000ff0c00720c */ /* 0x008fe20004f25670 */
[----:B------:R-:W-:Y:S01]  /*04f0*/  ULDC UR4, c[0x0][0x154] ;  /* 0x0000550000047ab9 */ /* 0x000fe20000000800 */
[----:B------:R-:W-:Y:S02]  /*0500*/  LOP3.LUT R12, R2, 0xfffffffc, RZ, 0xc0, !PT ;  /* 0xfffffffc020c7812 */ /* 0x000fe400078ec0ff */
[----:B------:R-:W-:Y:S01]  /*0510*/  LOP3.LUT R9, R9, 0x3ffffffc, RZ, 0xc0, !PT ;  /* 0x3ffffffc09097812 */ /* 0x000fe200078ec0ff */
[----:B------:R-:W1:Y:S01]  /*0520*/  F2I.U32.TRUNC.NTZ R13, R13 ;  /* 0x0000000d000d7305 */ /* 0x000e62000020f000 */
[----:B------:R-:W-:Y:S01]  /*0530*/  SHF.R.S32.HI R2, RZ, 0x1f, R5 ;  /* 0x0000001fff027819 */ /* 0x000fe20000011405 */
[----:B------:R-:W-:Y:S01]  /*0540*/  IMAD.IADD R12, R11, 0x1, -R12 ;  /* 0x000000010b0c7824 */ /* 0x000fe200078e0a0c */
[----:B------:R-:W-:Y:S01]  /*0550*/  VOTEU.ALL UP1, P0 ;  /* 0x00000000003f7886 */ /* 0x000fe20000020000 */
[----:B------:R-:W-:Y:S01]  /*0560*/  IMAD.IADD R9, R8, 0x1, -R9 ;  /* 0x0000000108097824 */ /* 0x000fe200078e0a09 */
[----:B------:R-:W-:Y:S01]  /*0570*/  LEA.HI R2, R2, R5, RZ, 0x2 ;  /* 0x0000000502027211 */ /* 0x000fe200078f10ff */
[----:B------:R-:W-:Y:S01]  /*0580*/  VOTEU.ALL UP0, P0 ;  /* 0x00000000003f7886 */ /* 0x000fe20000000000 */
[----:B----4-:R-:W-:Y:S01]  /*0590*/  I2FP.F32.U32 R8, R6 ;  /* 0x0000000600087245 */ /* 0x010fe20000201000 */
[----:B------:R-:W-:Y:S01]  /*05a0*/  IMAD R9, R9, 0x4, R12 ;  /* 0x0000000409097824 */ /* 0x000fe200078e020c */
[----:B------:R-:W-:Y:S01]  /*05b0*/  LOP3.LUT R2, R2, 0xfffffffc, RZ, 0xc0, !PT ;  /* 0xfffffffc02027812 */ /* 0x000fe200078ec0ff */
[----:B------:R-:W-:Y:S01]  /*05c0*/  VOTEU.ALL UP2, P1 ;  /* 0x00000000003f7886 */ /* 0x000fe20000840000 */
[----:B------:R-:W3:Y:S01]  /*05d0*/  @!UP1 S2UR UR7, SR_CgaCtaId ;  /* 0x00000000000799c3 */ /* 0x000ee20000008800 */
[----:B------:R-:W-:Y:S01]  /*05e0*/  FMUL R8, R8, UR4 ;  /* 0x0000000408087c20 */ /* 0x000fe20008400000 */
[----:B------:R-:W-:Y:S01]  /*05f0*/  IMAD.SHL.U32 R152, R9, 0x4, RZ ;  /* 0x0000000409987824 */ /* 0x000fe200078e00ff */
[----:B------:R-:W-:Y:S01]  /*0600*/  UMOV UR4, 0x20 ;  /* 0x0000002000047882 */ /* 0x000fe20000000000 */
[----:B------:R-:W-:Y:S01]  /*0610*/  IMAD.IADD R5, R5, 0x1, -R2 ;  /* 0x0000000105057824 */ /* 0x000fe200078e0a02 */
[----:B------:R-:W-:Y:S01]  /*0620*/  LEA.HI R2, R9, R9, RZ, 0x1 ;  /* 0x0000000909027211 */ /* 0x000fe200078f08ff */
[----:B-1----:R-:W-:Y:S01]  /*0630*/  IMAD.MOV R13, RZ, RZ, -R13 ;  /* 0x000000ffff0d7224 */ /* 0x002fe200078e0a0d */
[----:B------:R-:W1:Y:S01]  /*0640*/  F2I.U32.TRUNC.NTZ R8, R8 ;  /* 0x0000000800087305 */ /* 0x000e62000020f000 */
[----:B------:R-:W4:Y:S01]  /*0650*/  @!UP2 S2UR UR10, SR_CgaCtaId ;  /* 0x00000000000aa9c3 */ /* 0x000f220000008800 */
[----:B------:R-:W-:Y:S01]  /*0660*/  LOP3.LUT R2, R2, 0xfffffffe, RZ, 0xc0, !PT ;  /* 0xfffffffe02027812 */ /* 0x000fe200078ec0ff */
[----:B0-----:R-:W-:Y:S01]  /*0670*/  IMAD R21, R14, R13, UR12 ;  /* 0x0000000c0e157e24 */ /* 0x001fe2000f8e020d */
[----:B------:R-:W-:Y:S01]  /*0680*/  @!UP1 UMOV UR6, 0x400 ;  /* 0x0000040000069882 */ /* 0x000fe20000000000 */
[----:B------:R-:W-:-:S04]  /*0690*/  @!UP1 UIADD3 UR4, -UR4, 0x100000, URZ ;  /* 0x0010000004049890 */ /* 0x000fc8000fffe13f */
[----:B------:R-:W-:Y:S02]  /*06a0*/  @!UP1 USHF.L.U32 UR5, UR4, 0xb, URZ ;  /* 0x0000000b04059899 */ /* 0x000fe4000800063f */
[----:B------:R-:W-:Y:S01]  /*06b0*/  @!UP1 USHF.L.U32 UR4, UR4, 0x1, URZ ;  /* 0x0000000104049899 */ /* 0x000fe2000800063f */
[C---:B------:R-:W-:Y:S01]  /*06c0*/  LOP3.LUT R152, R9.reuse, 0xc, R152, 0x78, !PT ;  /* 0x0000000c09987812 */ /* 0x040fe200078e7898 */
[----:B------:R-:W-:Y:S01]  /*06d0*/  IMAD.IADD R2, R9, 0x1, -R2 ;  /* 0x0000000109027824 */ /* 0x000fe200078e0a02 */
[----:B------:R-:W-:Y:S01]  /*06e0*/  @!UP2 UMOV UR9, 0x400 ;  /* 0x000004000009a882 */ /* 0x000fe20000000000 */
[----:B------:R-:W-:Y:S01]  /*06f0*/  VOTEU.ALL UP3, P1 ;  /* 0x00000000003f7886 */ /* 0x000fe20000860000 */
[----:B------:R-:W-:Y:S01]  /*0700*/  VOTEU.ALL UP4, P1 ;  /* 0x00000000003f7886 */ /* 0x000fe20000880000 */
[----:B------:R-:W-:Y:S01]  /*0710*/  VOTEU.ALL UP5, P1 ;  /* 0x00000000003f7886 */ /* 0x000fe200008a0000 */
[----:B------:R-:W-:Y:S01]  /*0720*/  ISETP.NE.AND P3, PT, R2, R21, PT ;  /* 0x000000150200720c */ /* 0x000fe20003f65270 */
[----:B------:R0:W0:Y:S01]  /*0730*/  SHFL.IDX PT, R14, R7, RZ, 0x1f ;  /* 0x00001fff070e7589 */ /* 0x00002200000e0000 */
[----:B------:R-:W-:Y:S01]  /*0740*/  ISETP.EQ.U32.AND P2, PT, R15, 0x1, PT ;  /* 0x000000010f00780c */ /* 0x000fe20003f42070 */
[----:B-1----:R-:W-:Y:S01]  /*0750*/  IMAD.MOV R20, RZ, RZ, -R8 ;  /* 0x000000ffff147224 */ /* 0x002fe200078e0a08 */
[----:B---3--:R-:W-:-:S02]  /*0760*/  @!UP1 ULEA UR8, UR7, UR6, 0x18 ;  /* 0x0000000607089291 */ /* 0x008fc4000f8ec03f */
[----:B------:R-:W-:-:S04]  /*0770*/  @!UP2 UIADD3 UR6, -UR11, 0x100000, URZ ;  /* 0x001000000b06a890 */ /* 0x000fc8000fffe13f */
[----:B------:R-:W-:Y:S02]  /*0780*/  @!UP2 USHF.L.U32 UR7, UR6, 0xb, URZ ;  /* 0x0000000b0607a899 */ /* 0x000fe4000800063f */
[----:B------:R-:W-:Y:S01]  /*0790*/  @!UP2 USHF.L.U32 UR6, UR6, 0x1, URZ ;  /* 0x000000010606a899 */ /* 0x000fe2000800063f */
[----:B--2---:R-:W-:Y:S01]  /*07a0*/  IMAD R9, R25, R20, R6 ;  /* 0x0000001419097224 */ /* 0x004fe200078e0206 */
[----:B------:R-:W-:Y:S01]  /*07b0*/  VOTEU.ALL UP1, P0 ;  /* 0x00000000003f7886 */ /* 0x000fe20000020000 */
[----:B------:R-:W-:Y:S01]  /*07c0*/  LOP3.LUT P0, RZ, R3, 0x7, RZ, 0xc0, !PT ;  /* 0x0000000703ff7812 */ /* 0x000fe2000780c0ff */
[----:B----4-:R-:W-:Y:S01]  /*07d0*/  @!UP2 ULEA UR9, UR10, UR9, 0x18 ;  /* 0x000000090a09a291 */ /* 0x010fe2000f8ec03f */
[----:B------:R-:W-:Y:S01]  /*07e0*/  @P3 LEA.HI R2, R152, R152, RZ, 0x1 ;  /* 0x0000009898023211 */ /* 0x000fe200078f08ff */
[----:B------:R-:W-:Y:S01]  /*07f0*/  VOTEU.ALL UP2, P1 ;  /* 0x00000000003f7886 */ /* 0x000fe20000840000 */
[----:B------:R-:W-:Y:S01]  /*0800*/  ISETP.NE.AND P1, PT, R5, 0x3, PT ;  /* 0x000000030500780c */ /* 0x000fe20003f25270 */
[----:B------:R-:W1:Y:S02]  /*0810*/  FENCE.VIEW.ASYNC.S ;  /* 0x00000000000073c6 */ /* 0x000e640000000000 */
[----:B-1----:R1:W2:Y:S01]  /*0820*/  @!UP0 SYNCS.EXCH.64 URZ, [UR8+0x80], UR4 ;  /* 0x00008004083f85b2 */ /* 0x0022a20008000100 */
[----:B------:R-:W-:-:S02]  /*0830*/  @P3 SHF.R.S32.HI R2, RZ, 0x1, R2 ;  /* 0x00000001ff023819 */ /* 0x000fc40000011402 */
[----:B------:R-:W-:Y:S02]  /*0840*/  ISETP.EQ.OR P1, PT, R5, RZ, !P1 ;  /* 0x000000ff0500720c */ /* 0x000fe40004f22670 */
[----:B------:R-:W-:Y:S02]  /*0850*/  @P3 ISETP.NE.AND P5, PT, R2, R9, PT ;  /* 0x000000090200320c */ /* 0x000fe40003fa5270 */
[----:B------:R-:W-:Y:S02]  /*0860*/  ISETP.LT.U32.AND P0, PT, R152, 0x4, !P0 ;  /* 0x000000049800780c */ /* 0x000fe40004701070 */
[----:B------:R-:W-:Y:S02]  /*0870*/  ISETP.EQ.AND P1, PT, R10, RZ, P1 ;  /* 0x000000ff0a00720c */ /* 0x000fe40000f22270 */
[----:B------:R-:W-:Y:S02]  /*0880*/  SEL R2, RZ, 0x1, !P0 ;  /* 0x00000001ff027807 */ /* 0x000fe40004000000 */
[----:B------:R-:W-:-:S02]  /*0890*/  @P3 SEL R153, RZ, 0x1, P5 ;  /* 0x00000001ff993807 */ /* 0x000fc40002800000 */
[----:B------:R-:W-:Y:S01]  /*08a0*/  SEL R16, RZ, 0x1, !P1 ;  /* 0x00000001ff107807 */ /* 0x000fe20004800000 */
[----:B------:R1:W3:Y:S01]  /*08b0*/  @!UP1 SYNCS.EXCH.64 URZ, [UR8+0x88], UR4 ;  /* 0x00008804083f95b2 */ /* 0x0002e20008000100 */
[----:B------:R-:W-:Y:S01]  /*08c0*/  NOP ;  /* 0x0000000000007918 */ /* 0x000fe20000000000 */
[----:B------:R-:W-:Y:S02]  /*08d0*/  LOP3.LUT R153, R153, R2, RZ, 0xc0, !PT ;  /* 0x0000000299997212 */ /* 0x000fe400078ec0ff */
[----:B------:R-:W-:Y:S01]  /*08e0*/  SEL R16, R16, 0x2, P6 ;  /* 0x0000000210107807 */ /* 0x000fe20003000000 */
[----:B------:R1:W4:Y:S01]  /*08f0*/  @!UP2 SYNCS.EXCH.64 URZ, [UR9+0x60], UR6 ;  /* 0x00006006093fa5b2 */ /* 0x0003220008000100 */
[----:B------:R1:W0:Y:S01]  /*0900*/  @!UP3 SYNCS.EXCH.64 URZ, [UR9+0x68], UR6 ;  /* 0x00006806093fb5b2 */ /* 0x0002220008000100 */
[----:B------:R1:W0:Y:S01]  /*0910*/  @!UP4 SYNCS.EXCH.64 URZ, [UR9+0x70], UR6 ;  /* 0x00007006093fc5b2 */ /* 0x0002220008000100 */
[----:B------:R1:W0:Y:S01]  /*0920*/  @!UP5 SYNCS.EXCH.64 URZ, [UR9+0x78], UR6 ;  /* 0x00007806093fd5b2 */ /* 0x0002220008000100 */
[----:B------:R-:W-:Y:S01]  /*0930*/  NOP ;  /* 0x0000000000007918 */ /* 0x000fe20000000000 */
[----:B-12---:R-:W-:Y:S05]  /*0940*/  @!P2 BRA `(.L_x_3) ;  /* 0x000000000008a947 */ /* 0x006fea0003800000 */
[----:B0--34-:R-:W-:Y:S01]  /*0950*/  UCGABAR_ARV ;  /* 0x00000000000079c7 */ /* 0x019fe20008000000 */
[----:B------:R-:W-:Y:S05]  /*0960*/  BRA `(.L_x_4) ;  /* 0x0000000000047947 */ /* 0x000fea0003800000 */
.L_x_3:
[----:B0--34-:R-:W-:Y:S01]  /*0970*/  NOP ;  /* 0x0000000000007918 */ /* 0x019fe20000000000 */
.L_x_4:
[----:B------:R-:W-:Y:S01]  /*0980*/  ULDC.64 UR4, c[0x0][0x598] ;  /* 0x0001660000047ab9 */ /* 0x000fe20000000a00 */
[----:B------:R-:W-:Y:S01]  /*0990*/  ULDC.64 UR36, c[0x0][0x208] ;  /* 0x0000820000247ab9 */ /* 0x000fe20000000a00 */
[----:B------:R-:W-:-:S04]  /*09a0*/  ISETP.NE.U32.AND P0, PT, RZ, UR4, PT ;  /* 0x00000004ff007c0c */ /* 0x000fc8000bf05070 */
[----:B------:R-:W-:-:S13]  /*09b0*/  ISETP.NE.AND.EX P0, PT, RZ, UR5, PT, P0 ;  /* 0x00000005ff007c0c */ /* 0x000fda000bf05300 */
[----:B------:R-:W-:Y:S05]  /*09c0*/  @!P0 BRA `(.L_x_5) ;  /* 0x00000000001c8947 */ /* 0x000fea0003800000 */
[----:B------:R-:W0:Y:S02]  /*09d0*/  LDC.64 R8, c[0x0][0x598] ;  /* 0x00016600ff087b82 */ /* 0x000e240000000a00 */
[----:B0-----:R-:W2:Y:S02]  /*09e0*/  LDG.E.64 R8, desc[UR36][R8.64] ;  /* 0x0000002408087981 */ /* 0x001ea4000c1e1b00 */
[----:B--2---:R-:W-:-:S04]  /*09f0*/  ISETP.NE.U32.AND P0, PT, R8, RZ, PT ;  /* 0x000000ff0800720c */ /* 0x004fc80003f05070 */
[----:B------:R-:W-:-:S13]  /*0a00*/  ISETP.NE.AND.EX P0, PT, R9, RZ, PT, P0 ;  /* 0x000000ff0900720c */ /* 0x000fda0003f05300 */
[----:B------:R-:W-:Y:S05]  /*0a10*/  @!P0 BRA `(.L_x_5) ;  /* 0x0000000000088947 */ /* 0x000fea0003800000 */
[----:B------:R0:W5:Y:S01]  /*0a20*/  LD.E R154, desc[UR36][R8.64] ;  /* 0x00000024089a7980 */ /* 0x000162000c101900 */
[----:B------:R-:W-:Y:S05]  /*0a30*/  BRA `(.L_x_6) ;  /* 0x0000000000247947 */ /* 0x000fea0003800000 */
.L_x_5:
[----:B------:R-:W-:Y:S02]  /*0a40*/  ULDC.64 UR4, c[0x0][0x588] ;  /* 0x0001620000047ab9 */ /* 0x000fe40000000a00 */
[----:B------:R-:W-:-:S04]  /*0a50*/  ISETP.NE.U32.AND P0, PT, RZ, UR4, PT ;  /* 0x00000004ff007c0c */ /* 0x000fc8000bf05070 */
[----:B------:R-:W-:-:S13]  /*0a60*/  ISETP.NE.AND.EX P0, PT, RZ, UR5, PT, P0 ;  /* 0x00000005ff007c0c */ /* 0x000fda000bf05300 */
[----:B------:R-:W-:Y:S05]  /*0a70*/  @!P0 BRA `(.L_x_7) ;  /* 0x00000000000c8947 */ /* 0x000fea0003800000 */
[----:B------:R-:W0:Y:S02]  /*0a80*/  LDC.64 R154, c[0x0][0x588] ;  /* 0x00016200ff9a7b82 */ /* 0x000e240000000a00 */
[----:B0-----:R1:W5:Y:S01]  /*0a90*/  LDG.E R154, desc[UR36][R154.64] ;  /* 0x000000249a9a7981 */ /* 0x001362000c1e1900 */
[----:B------:R-:W-:Y:S05]  /*0aa0*/  BRA `(.L_x_6) ;  /* 0x0000000000087947 */ /* 0x000fea0003800000 */
.L_x_7:
[----:B------:R-:W-:Y:S02]  /*0ab0*/  ULDC UR4, c[0x0][0x580] ;  /* 0x0001600000047ab9 */ /* 0x000fe40000000800 */
[----:B------:R-:W-:-:S07]  /*0ac0*/  IMAD.U32 R154, RZ, RZ, UR4 ;  /* 0x00000004ff9a7e24 */ /* 0x000fce000f8e00ff */
.L_x_6:
[----:B------:R-:W-:Y:S02]  /*0ad0*/  ULDC.64 UR4, c[0x0][0x5a0] ;  /* 0x0001680000047ab9 */ /* 0x000fe40000000a00 */
[----:B------:R-:W-:-:S04]  /*0ae0*/  ISETP.NE.U32.AND P0, PT, RZ, UR4, PT ;  /* 0x00000004ff007c0c */ /* 0x000fc8000bf05070 */
[----:B------:R-:W-:-:S13]  /*0af0*/  ISETP.NE.AND.EX P0, PT, RZ, UR5, PT, P0 ;  /* 0x00000005ff007c0c */ /* 0x000fda000bf05300 */
[----:B------:R-:W-:Y:S05]  /*0b00*/  @!P0 BRA `(.L_x_8) ;  /* 0x00000000001c8947 */ /* 0x000fea0003800000 */
[----:B0-----:R-:W0:Y:S02]  /*0b10*/  LDC.64 R8, c[0x0][0x5a0] ;  /* 0x00016800ff087b82 */ /* 0x001e240000000a00 */
[----:B0-----:R-:W2:Y:S02]  /*0b20*/  LDG.E.64 R8, desc[UR36][R8.64] ;  /* 0x0000002408087981 */ /* 0x001ea4000c1e1b00 */
[----:B--2---:R-:W-:-:S04]  /*0b30*/  ISETP.NE.U32.AND P0, PT, R8, RZ, PT ;  /* 0x000000ff0800720c */ /* 0x004fc80003f05070 */
[----:B------:R-:W-:-:S13]  /*0b40*/  ISETP.NE.AND.EX P0, PT, R9, RZ, PT, P0 ;  /* 0x000000ff0900720c */ /* 0x000fda0003f05300 */
[----:B------:R-:W-:Y:S05]  /*0b50*/  @!P0 BRA `(.L_x_8) ;  /* 0x0000000000088947 */ /* 0x000fea0003800000 */
[----:B-1----:R0:W5:Y:S01]  /*0b60*/  LD.E R155, desc[UR36][R8.64] ;  /* 0x00000024089b7980 */ /* 0x002162000c101900 */
[----:B------:R-:W-:Y:S05]  /*0b70*/  BRA `(.L_x_9) ;  /* 0x0000000000247947 */ /* 0x000fea0003800000 */
.L_x_8:
[----:B------:R-:W-:Y:S02]  /*0b80*/  ULDC.64 UR4, c[0x0][0x590] ;  /* 0x0001640000047ab9 */ /* 0x000fe40000000a00 */
[----:B------:R-:W-:-:S04]  /*0b90*/  ISETP.NE.U32.AND P0, PT, RZ, UR4, PT ;  /* 0x00000004ff007c0c */ /* 0x000fc8000bf05070 */
[----:B------:R-:W-:-:S13]  /*0ba0*/  ISETP.NE.AND.EX P0, PT, RZ, UR5, PT, P0 ;  /* 0x00000005ff007c0c */ /* 0x000fda000bf05300 */
[----:B------:R-:W-:Y:S05]  /*0bb0*/  @!P0 BRA `(.L_x_10) ;  /* 0x00000000000c8947 */ /* 0x000fea0003800000 */
[----:B0-----:R-:W1:Y:S02]  /*0bc0*/  LDC.64 R8, c[0x0][0x590] ;  /* 0x00016400ff087b82 */ /* 0x001e640000000a00 */
[----:B-1----:R1:W5:Y:S01]  /*0bd0*/  LDG.E R155, desc[UR36][R8.64] ;  /* 0x00000024089b7981 */ /* 0x002362000c1e1900 */
[----:B------:R-:W-:Y:S05]  /*0be0*/  BRA `(.L_x_9) ;  /* 0x0000000000087947 */ /* 0x000fea0003800000 */
.L_x_10:
[----:B------:R-:W-:Y:S02]  /*0bf0*/  ULDC UR4, c[0x0][0x584] ;  /* 0x0001610000047ab9 */ /* 0x000fe40000000800 */
[----:B-1----:R-:W-:-:S07]  /*0c00*/  IMAD.U32 R155, RZ, RZ, UR4 ;  /* 0x00000004ff9b7e24 */ /* 0x002fce000f8e00ff */
.L_x_9:
[----:B------:R-:W2:Y:S01]  /*0c10*/  LDC R2, c[0x0][0x65c] ;  /* 0x00019700ff027b82 */ /* 0x000ea20000000800 */
[----:B------:R-:W-:Y:S01]  /*0c20*/  ULDC UR6, c[0x0][0x28c] ;  /* 0x0000a30000067ab9 */ /* 0x000fe20000000800 */
[----:B------:R-:W-:Y:S01]  /*0c30*/  ISETP.NE.AND P0, PT, R10, 0x2, PT ;  /* 0x000000020a00780c */ /* 0x000fe20003f05270 */
[----:B------:R-:W-:Y:S01]  /*0c40*/  UIADD3 UR6, UR6, 0x3f, URZ ;  /* 0x0000003f06067890 */ /* 0x000fe2000fffe03f */
[----:B01----:R-:W-:Y:S01]  /*0c50*/  IMAD.U32 R8, RZ, RZ, UR12 ;  /* 0x0000000cff087e24 */ /* 0x003fe2000f8e00ff */
[----:B------:R-:W-:Y:S01]  /*0c60*/  UMOV UR38, URZ ;  /* 0x0000003f00267c82 */ /* 0x000fe20008000000 */
[----:B------:R-:W-:Y:S01]  /*0c70*/  IMAD.MOV.U32 R9, RZ, RZ, RZ ;  /* 0x000000ffff097224 */ /* 0x000fe200078e00ff */
[----:B------:R-:W-:Y:S01]  /*0c80*/  USHF.R.S32.HI UR7, URZ, 0x1f, UR6 ;  /* 0x0000001f3f077899 */ /* 0x000fe20008011406 */
[----:B------:R-:W-:Y:S01]  /*0c90*/  UMOV UR39, URZ ;  /* 0x0000003f00277c82 */ /* 0x000fe20008000000 */
[----:B------:R-:W-:Y:S02]  /*0ca0*/  ULDC.64 UR8, c[0x0][0x650] ;  /* 0x0001940000087ab9 */ /* 0x000fe40000000a00 */
[----:B------:R-:W-:-:S04]  /*0cb0*/  ULEA.HI UR7, UR7, UR6, URZ, 0x6 ;  /* 0x0000000607077291 */ /* 0x000fc8000f8f303f */
[----:B------:R-:W-:Y:S01]  /*0cc0*/  USHF.R.S32.HI UR40, URZ, 0x6, UR7 ;  /* 0x000000063f287899 */ /* 0x000fe20008011407 */
[----:B--2---:R-:W-:-:S13]  /*0cd0*/  ISETP.NE.AND P1, PT, R2, 0x1, PT ;  /* 0x000000010200780c */ /* 0x004fda0003f25270 */
[----:B------:R-:W0:Y:S01]  /*0ce0*/  @P1 LDC R19, c[0x0][0x10] ;  /* 0x00000400ff131b82 */ /* 0x000e220000000800 */
[----:B------:R-:W-:Y:S02]  /*0cf0*/  @P1 IMAD.MOV.U32 R7, RZ, RZ, RZ ;  /* 0x000000ffff071224 */ /* 0x000fe400078e00ff */
[----:B------:R-:W-:-:S05]  /*0d00*/  @P1 IMAD.MOV.U32 R17, RZ, RZ, RZ ;  /* 0x000000ffff111224 */ /* 0x000fca00078e00ff */
[----:B------:R-:W1:Y:S01]  /*0d10*/  @!P1 LDC R11, c[0x0][0xc] ;  /* 0x00000300ff0b9b82 */ /* 0x000e620000000800 */
[----:B------:R-:W-:Y:S01]  /*0d20*/  ULDC UR4, c[0x0][0xc] ;  /* 0x0000030000047ab9 */ /* 0x000fe20000000800 */
[----:B------:R-:W-:Y:S02]  /*0d30*/  ULDC UR5, c[0x0][0x10] ;  /* 0x0000040000057ab9 */ /* 0x000fe40000000800 */
[----:B------:R-:W-:-:S04]  /*0d40*/  UIMAD.WIDE.U32 UR4, UR4, UR5, URZ ;  /* 0x00000005040472a5 */ /* 0x000fc8000f8e003f */
[----:B------:R-:W2:Y:S01]  /*0d50*/  LDC R2, c[0x0][0x14] ;  /* 0x00000500ff027b82 */ /* 0x000ea20000000800 */
[----:B0-----:R-:W-:-:S04]  /*0d60*/  @P1 IMAD.WIDE.U32 R18, R19, UR12, R6 ;  /* 0x0000000c13121c25 */ /* 0x001fc8000f8e0006 */
[----:B------:R-:W-:Y:S02]  /*0d70*/  @P1 IMAD.IADD R17, R19, 0x1, R17 ;  /* 0x0000000113111824 */ /* 0x000fe400078e0211 */
[----:B-1----:R-:W-:-:S04]  /*0d80*/  @!P1 IMAD.WIDE.U32 R8, R6, R11, R8 ;  /* 0x0000000b06089225 */ /* 0x002fc800078e0008 */
[----:B------:R-:W-:Y:S02]  /*0d90*/  @!P1 IMAD.MOV.U32 R18, RZ, RZ, R8 ;  /* 0x000000ffff129224 */ /* 0x000fe400078e0008 */
[----:B------:R-:W-:Y:S02]  /*0da0*/  @!P1 IMAD.MOV.U32 R17, RZ, RZ, R9 ;  /* 0x000000ffff119224 */ /* 0x000fe400078e0009 */
[----:B--2---:R-:W-:-:S04]  /*0db0*/  IMAD.WIDE.U32 R12, R2, UR4, RZ ;  /* 0x00000004020c7c25 */ /* 0x004fc8000f8e00ff */
[----:B------:R-:W-:Y:S01]  /*0dc0*/  IMAD R23, R2, UR5, RZ ;  /* 0x0000000502177c24 */ /* 0x000fe2000f8e02ff */
[----:B------:R0:W-:Y:S03]  /*0dd0*/  STL.64 [R1], R12 ;  /* 0x0000000c01007387 */ /* 0x0001e60000100a00 */
[----:B------:R-:W-:Y:S01]  /*0de0*/  IMAD.IADD R23, R13, 0x1, R23 ;  /* 0x000000010d177824 */ /* 0x000fe200078e0217 */
[----:B------:R-:W-:Y:S06]  /*0df0*/  @P0 BRA `(.L_x_11) ;  /* 0x0000000000200947 */ /* 0x000fec0003800000 */
[----:B------:R-:W-:Y:S01]  /*0e00*/  UISETP.GE.U32.AND UP0, UPT, UR40, 0x5, UPT ;  /* 0x000000052800788c */ /* 0x000fe2000bf06070 */
[----:B------:R-:W-:Y:S01]  /*0e10*/  IADD3 R18, P0, R18, R12, RZ ;  /* 0x0000000c12127210 */ /* 0x000fe20007f1e0ff */
[----:B------:R-:W-:Y:S01]  /*0e20*/  UIMAD.WIDE.U32 UR4, UR40, -0x33333333, URZ ;  /* 0xcccccccd280478a5 */ /* 0x000fe2000f8e003f */
[----:B------:R-:W-:-:S03]  /*0e30*/  UMOV UR39, URZ ;  /* 0x0000003f00277c82 */ /* 0x000fc60008000000 */
[----:B------:R-:W-:Y:S01]  /*0e40*/  USHF.R.U32.HI UR4, URZ, 0x2, UR5 ;  /* 0x000000023f047899 */ /* 0x000fe20008011605 */
[----:B------:R-:W-:-:S03]  /*0e50*/  IMAD.X R17, R23, 0x1, R17, P0 ;  /* 0x0000000117117824 */ /* 0x000fc600000e0611 */
[----:B------:R-:W-:Y:S02]  /*0e60*/  UIMAD UR38, UR4, -0x5, UR40 ;  /* 0xfffffffb042678a4 */ /* 0x000fe4000f8e0228 */
[----:B------:R-:W-:-:S12]  /*0e70*/  @UP0 ULOP3.LUT UR39, UR4, 0x1, URZ, 0xc0, !UPT ;  /* 0x0000000104270892 */ /* 0x000fd8000f8ec03f */
.L_x_11:
[----:B------:R-:W-:Y:S01]  /*0e80*/  ISETP.GE.U32.AND P0, PT, R18, UR8, PT ;  /* 0x0000000812007c0c */ /* 0x000fe2000bf06070 */
[----:B------:R-:W-:Y:S01]  /*0e90*/  IMAD.MOV.U32 R19, RZ, RZ, -0x1 ;  /* 0xffffffffff137424 */ /* 0x000fe200078e00ff */
[----:B------:R-:W-:Y:S01]  /*0ea0*/  PRMT R8, RZ, 0x7610, R8 ;  /* 0x00007610ff087816 */ /* 0x000fe20000000008 */
[----:B------:R-:W-:Y:S01]  /*0eb0*/  IMAD.MOV.U32 R22, RZ, RZ, -0x1 ;  /* 0xffffffffff167424 */ /* 0x000fe200078e00ff */
[----:B------:R-:W-:Y:S01]  /*0ec0*/  ISETP.GE.U32.AND.EX P0, PT, R17, UR9, PT, P0 ;  /* 0x0000000911007c0c */ /* 0x000fe2000bf06100 */
[----:B------:R-:W-:-:S12]  /*0ed0*/  IMAD.MOV.U32 R2, RZ, RZ, -0x1 ;  /* 0xffffffffff027424 */ /* 0x000fd800078e00ff */
[----:B------:R-:W-:Y:S05]  /*0ee0*/  @P0 BRA `(.L_x_12) ;  /* 0x00000004002c0947 */ /* 0x000fea0003800000 */
[----:B------:R-:W1:Y:S01]  /*0ef0*/  LDC.64 R26, c[0x0][0x628] ;  /* 0x00018a00ff1a7b82 */ /* 0x000e620000000a00 */
[----:B------:R-:W-:Y:S02]  /*0f00*/  IMAD.MOV.U32 R8, RZ, RZ, R18 ;  /* 0x000000ffff087224 */ /* 0x000fe400078e0012 */
[----:B------:R-:W-:-:S05]  /*0f10*/  IMAD.MOV.U32 R9, RZ, RZ, R17 ;  /* 0x000000ffff097224 */ /* 0x000fca00078e0011 */
[----:B------:R-:W2:Y:S08]  /*0f20*/  LDC R2, c[0x0][0x630] ;  /* 0x00018c00ff027b82 */ /* 0x000eb00000000800 */
[----:B------:R-:W3:Y:S01]  /*0f30*/  LDC.64 R28, c[0x0][0x620] ;  /* 0x00018800ff1c7b82 */ /* 0x000ee20000000a00 */
[----:B-1----:R-:W-:-:S04]  /*0f40*/  ISETP.NE.U32.AND P0, PT, R26, RZ, PT ;  /* 0x000000ff1a00720c */ /* 0x002fc80003f05070 */
[----:B------:R-:W-:-:S13]  /*0f50*/  ISETP.NE.AND.EX P0, PT, R27, RZ, PT, P0 ;  /* 0x000000ff1b00720c */ /* 0x000fda0003f05300 */
[----:B--23--:R-:W-:Y:S05]  /*0f60*/  @!P0 BRA `(.L_x_13) ;  /* 0x0000000000288947 */ /* 0x00cfea0003800000 */
[----:B0-----:R-:W0:Y:S02]  /*0f70*/  LDC R13, c[0x0][0x634] ;  /* 0x00018d00ff0d7b82 */ /* 0x001e240000000800 */
[----:B0-----:R-:W-:-:S05]  /*0f80*/  IADD3 R13, P0, R18, R13, RZ ;  /* 0x0000000d120d7210 */ /* 0x001fca0007f1e0ff */
[----:B------:R-:W-:-:S04]  /*0f90*/  IMAD.X R15, RZ, RZ, R17, P0 ;  /* 0x000000ffff0f7224 */ /* 0x000fc800000e0611 */
[----:B------:R-:W-:-:S04]  /*0fa0*/  IMAD.WIDE.U32 R8, R15, R26, RZ ;  /* 0x0000001a0f087225 */ /* 0x000fc800078e00ff */
[----:B------:R-:W-:-:S04]  /*0fb0*/  IMAD.WIDE.U32 R10, P0, R13, R27, R8 ;  /* 0x0000001b0d0a7225 */ /* 0x000fc80007800008 */
[----:B------:R-:W-:-:S04]  /*0fc0*/  IMAD.WIDE.U32 R8, R13, R26, RZ ;  /* 0x0000001a0d087225 */ /* 0x000fc800078e00ff */
[----:B------:R-:W-:Y:S01]  /*0fd0*/  IMAD.X R13, RZ, RZ, RZ, P0 ;  /* 0x000000ffff0d7224 */ /* 0x000fe200000e06ff */
[----:B------:R-:W-:Y:S01]  /*0fe0*/  IADD3 RZ, P0, R9, R10, RZ ;  /* 0x0000000a09ff7210 */ /* 0x000fe20007f1e0ff */
[----:B------:R-:W-:-:S04]  /*0ff0*/  IMAD.MOV.U32 R12, RZ, RZ, R11 ;  /* 0x000000ffff0c7224 */ /* 0x000fc800078e000b */
[----:B------:R-:W-:-:S08]  /*1000*/  IMAD.WIDE.U32.X R8, R15, R27, R12, P0 ;  /* 0x0000001b0f087225 */ /* 0x000fd000000e040c */
.L_x_13:
[----:B------:R-:W1:Y:S01]  /*1010*/  LDC.64 R32, c[0x0][0x640] ;  /* 0x00019000ff207b82 */ /* 0x000e620000000a00 */
[-C--:B------:R-:W-:Y:S01]  /*1020*/  SHF.R.U64 R30, R8, R2.reuse, R9 ;  /* 0x00000002081e7219 */ /* 0x080fe20000001209 */
[----:B------:R-:W-:Y:S01]  /*1030*/  IMAD.MOV.U32 R19, RZ, RZ, R17 ;  /* 0x000000ffff137224 */ /* 0x000fe200078e0011 */
[----:B------:R-:W-:Y:S01]  /*1040*/  SHF.R.U32.HI R2, RZ, R2, R9 ;  /* 0x00000002ff027219 */ /* 0x000fe20000011609 */
[----:B------:R-:W-:Y:S01]  /*1050*/  IMAD.MOV.U32 R26, RZ, RZ, 0x1 ;  /* 0x00000001ff1a7424 */ /* 0x000fe200078e00ff */
[----:B------:R-:W-:-:S03]  /*1060*/  IADD3 R11, P0, RZ, -R30, RZ ;  /* 0x8000001eff0b7210 */ /* 0x000fc60007f1e0ff */
[----:B------:R-:W2:Y:S02]  /*1070*/  LDC R10, c[0x0][0x618] ;  /* 0x00018600ff0a7b82 */ /* 0x000ea40000000800 */
[----:B------:R-:W-:-:S04]  /*1080*/  IMAD.X R9, RZ, RZ, ~R2, P0 ;  /* 0x000000ffff097224 */ /* 0x000fc800000e0e02 */
[-C--:B------:R-:W-:Y:S02]  /*1090*/  IMAD R2, R9, R28.reuse, RZ ;  /* 0x0000001c09027224 */ /* 0x080fe400078e02ff */
[----:B0-----:R-:W0:Y:S01]  /*10a0*/  LDC R13, c[0x0][0x608] ;  /* 0x00018200ff0d7b82 */ /* 0x001e220000000800 */
[----:B------:R-:W-:-:S04]  /*10b0*/  IMAD.WIDE.U32 R8, R11, R28, R18 ;  /* 0x0000001c0b087225 */ /* 0x000fc800078e0012 */
[----:B------:R-:W-:Y:S02]  /*10c0*/  IMAD R11, R11, R29, R2 ;  /* 0x0000001d0b0b7224 */ /* 0x000fe400078e0202 */
[----:B------:R-:W-:Y:S01]  /*10d0*/  IMAD.MOV.U32 R2, RZ, RZ, -0x1 ;  /* 0xffffffffff027424 */ /* 0x000fe200078e00ff */
[----:B------:R-:W3:Y:S01]  /*10e0*/  LDC R31, c[0x0][0x658] ;  /* 0x00019600ff1f7b82 */ /* 0x000ee20000000800 */
[----:B------:R-:W-:Y:S01]  /*10f0*/  IMAD.IADD R9, R9, 0x1, R11 ;  /* 0x0000000109097824 */ /* 0x000fe200078e020b */
[----:B-1----:R-:W-:-:S04]  /*1100*/  ISETP.NE.U32.AND P0, PT, R32, RZ, PT ;  /* 0x000000ff2000720c */ /* 0x002fc80003f05070 */
[----:B------:R-:W-:Y:S02]  /*1110*/  ISETP.NE.AND.EX P0, PT, R33, RZ, PT, P0 ;  /* 0x000000ff2100720c */ /* 0x000fe40003f05300 */
[----:B------:R-:W1:Y:S01]  /*1120*/  LDC R29, c[0x0][0x600] ;  /* 0x00018000ff1d7b82 */ /* 0x000e620000000800 */
[-CC-:B--2---:R-:W-:Y:S02]  /*1130*/  SHF.R.U64 R27, R8, R10.reuse, R9.reuse ;  /* 0x0000000a081b7219 */ /* 0x184fe40000001209 */
[----:B------:R-:W-:-:S05]  /*1140*/  SHF.R.U32.HI R8, RZ, R10, R9 ;  /* 0x0000000aff087219 */ /* 0x000fca0000011609 */
[----:B------:R-:W2:Y:S01]  /*1150*/  LDC R22, c[0x0][0x648] ;  /* 0x00019200ff167b82 */ /* 0x000ea20000000800 */
[-CC-:B0-----:R-:W-:Y:S02]  /*1160*/  SHF.R.U64 R34, R27, R13.reuse, R8.reuse ;  /* 0x0000000d1b227219 */ /* 0x181fe40000001208 */
[----:B------:R-:W-:-:S05]  /*1170*/  SHF.R.U32.HI R8, RZ, R13, R8 ;  /* 0x0000000dff087219 */ /* 0x000fca0000011608 */
[----:B------:R-:W0:Y:S01]  /*1180*/  LDC R24, c[0x0][0x638] ;  /* 0x00018e00ff187b82 */ /* 0x000e220000000800 */
[-CC-:B---3--:R-:W-:Y:S02]  /*1190*/  SHF.R.U64 R36, R34, R31.reuse, R8.reuse ;  /* 0x0000001f22247219 */ /* 0x188fe40000001208 */
[-C--:B------:R-:W-:Y:S02]  /*11a0*/  SHF.L.U32 R2, R2, R31.reuse, RZ ;  /* 0x0000001f02027219 */ /* 0x080fe400000006ff */
[----:B------:R-:W-:Y:S01]  /*11b0*/  SHF.R.U32.HI R9, RZ, R31, R8 ;  /* 0x0000001fff097219 */ /* 0x000fe20000011608 */
[----:B------:R-:W-:Y:S01]  /*11c0*/  IMAD.MOV.U32 R8, RZ, RZ, R36 ;  /* 0x000000ffff087224 */ /* 0x000fe200078e0024 */
[----:B------:R-:W-:Y:S01]  /*11d0*/  LOP3.LUT R15, RZ, R2, RZ, 0x33, !PT ;  /* 0x00000002ff0f7212 */ /* 0x000fe200078e33ff */
[----:B------:R-:W3:Y:S01]  /*11e0*/  LDC R28, c[0x0][0x610] ;  /* 0x00018400ff1c7b82 */ /* 0x000ee20000000800 */
[----:B------:R-:W-:Y:S05]  /*11f0*/  @!P0 BRA `(.L_x_14) ;  /* 0x0000000000288947 */ /* 0x000fea0003800000 */
[----:B------:R-:W4:Y:S02]  /*1200*/  LDC R13, c[0x0][0x64c] ;  /* 0x00019300ff0d7b82 */ /* 0x000f240000000800 */
[----:B----4-:R-:W-:-:S05]  /*1210*/  IADD3 R13, P0, R36, R13, RZ ;  /* 0x0000000d240d7210 */ /* 0x010fca0007f1e0ff */
        /* <DEDUP_REMOVED lines=8> */
.L_x_14:
[----:B--2---:R-:W-:Y:S01]  /*12a0*/  SHF.R.U64 R7, R8, R22, R9 ;  /* 0x0000001608077219 */ /* 0x004fe20000001209 */
[----:B-1----:R-:W-:Y:S01]  /*12b0*/  VIADD R8, R29, 0xffffffff ;  /* 0xffffffff1d087836 */ /* 0x002fe20000000000 */
[----:B------:R-:W-:Y:S01]  /*12c0*/  SHF.L.U32 R2, R26, R31, RZ ;  /* 0x0000001f1a027219 */ /* 0x000fe200000006ff */
[----:B------:R-:W-:Y:S01]  /*12d0*/  @P1 IMAD R21, R25, R20, R6 ;  /* 0x0000001419151224 */ /* 0x000fe200078e0206 */
[----:B------:R-:W-:Y:S01]  /*12e0*/  LOP3.LUT R15, R34, R15, RZ, 0xc0, !PT ;  /* 0x0000000f220f7212 */ /* 0x000fe200078ec0ff */
[----:B------:R-:W-:Y:S01]  /*12f0*/  IMAD.MOV R9, RZ, RZ, -R7 ;  /* 0x000000ffff097224 */ /* 0x000fe200078e0a07 */
[----:B------:R-:W-:-:S03]  /*1300*/  LOP3.LUT R8, R27, R8, RZ, 0xc0, !PT ;  /* 0x000000081b087212 */ /* 0x000fc600078ec0ff */
[----:B------:R-:W-:Y:S02]  /*1310*/  IMAD R6, R2, R7, R15 ;  /* 0x0000000702067224 */ /* 0x000fe400078e020f */
[----:B0-----:R-:W-:Y:S02]  /*1320*/  IMAD R2, R9, R24, R36 ;  /* 0x0000001809027224 */ /* 0x001fe400078e0224 */
[----:B---3--:R-:W-:Y:S02]  /*1330*/  IMAD R19, R6, R28, R21 ;  /* 0x0000001c06137224 */ /* 0x008fe400078e0215 */
[----:B------:R-:W-:Y:S02]  /*1340*/  IMAD R2, R2, R29, R8 ;  /* 0x0000001d02027224 */ /* 0x000fe400078e0208 */
[----:B------:R-:W-:-:S03]  /*1350*/  IMAD.MOV.U32 R6, RZ, RZ, 0x1 ;  /* 0x00000001ff067424 */ /* 0x000fc600078e00ff */
[----:B------:R-:W-:Y:S02]  /*1360*/  SEL R22, R2, R19, !P1 ;  /* 0x0000001302167207 */ /* 0x000fe40004800000 */
[----:B------:R-:W-:Y:S01]  /*1370*/  SEL R19, R19, R2, !P1 ;  /* 0x0000000213137207 */ /* 0x000fe20004800000 */
[----:B------:R-:W-:Y:S01]  /*1380*/  IMAD.MOV.U32 R2, RZ, RZ, R30 ;  /* 0x000000ffff027224 */ /* 0x000fe200078e001e */
[----:B------:R-:W-:-:S07]  /*1390*/  PRMT R8, R6, 0x7610, R8 ;  /* 0x0000761006087816 */ /* 0x000fce0000000008 */
.L_x_12:
[----:B------:R-:W-:Y:S05]  /*13a0*/  @!P2 BRA `(.L_x_15) ;  /* 0x00000000000ca947 */ /* 0x000fea0003800000 */
[----:B------:R-:W-:Y:S01]  /*13b0*/  UCGABAR_WAIT ;  /* 0x0000000000007dc7 */ /* 0x000fe20008000000 */
[----:B------:R-:W-:Y:S01]  /*13c0*/  CCTL.IVALL ;  /* 0x00000000ff00798f */ /* 0x000fe20002000000 */
[----:B------:R-:W-:Y:S05]  /*13d0*/  BRA `(.L_x_16) ;  /* 0x0000000000047947 */ /* 0x000fea0003800000 */
.L_x_15:
[----:B------:R-:W-:Y:S06]  /*13e0*/  BAR.SYNC.DEFER_BLOCKING 0x0 ;  /* 0x0000000000007b1d */ /* 0x000fec0000010000 */
.L_x_16:
[----:B------:R-:W-:Y:S05]  /*13f0*/  @!P4 BRA `(.L_x_17) ;  /* 0x00000090008cc947 */ /* 0x000fea0003800000 */
[----:B------:R-:W-:-:S13]  /*1400*/  ISETP.GT.U32.AND P0, PT, R35, 0x1, PT ;  /* 0x000000012300780c */ /* 0x000fda0003f04070 */
[----:B------:R-:W-:Y:S05]  /*1410*/  @P0 EXIT ;  /* 0x000000000000094d */ /* 0x000fea0003800000 */
.L_x_18:
[----:B------:R-:W-:-:S08]  /*1420*/  NOP ;  /* 0x0000000000007918 */ /* 0x000fd00000000000 */
[----:B------:R-:W1:Y:S02]  /*1430*/  USETMAXREG.TRY_ALLOC.CTAPOOL UP0, 0xe8 ;  /* 0x000000e8000079c8 */ /* 0x000e640008000600 */
[----:B-1----:R-:W-:-:S13]  /*1440*/  PLOP3.LUT P0, PT, PT, PT, UP0, 0x80, 0x0 ;  /* 0x000000000000781c */ /* 0x002fda0003f0f008 */
[----:B------:R-:W-:Y:S05]  /*1450*/  @!P0 BRA `(.L_x_18) ;  /* 0xfffffffc00f08947 */ /* 0x000fea000383ffff */
[----:B------:R-:W-:-:S13]  /*1460*/  LOP3.LUT P0, RZ, R8, 0xff, RZ, 0xc0, !PT ;  /* 0x000000ff08ff7812 */ /* 0x000fda000780c0ff */
[----:B------:R-:W-:Y:S05]  /*1470*/  @!P0 EXIT ;  /* 0x000000000000894d */ /* 0x000fea0003800000 */
[----:B------:R-:W1:Y:S01]  /*1480*/  S2UR UR4, SR_CgaCtaId ;  /* 0x00000000000479c3 */ /* 0x000e620000008800 */
[----:B------:R-:W-:Y:S01]  /*1490*/  VIADD R14, R14, 0xffffffff ;  /* 0xffffffff0e0e7836 */ /* 0x000fe20000000000 */
[CC--:B------:R-:W-:Y:S01]  /*14a0*/  LEA.HI R4, R0.reuse, R3.reuse, RZ, 0x2 ;  /* 0x0000000300047211 */ /* 0x0c0fe200078f10ff */
[----:B------:R-:W-:Y:S01]  /*14b0*/  UMOV UR41, 0x400 ;  /* 0x0000040000297882 */ /* 0x000fe20000000000 */
[----:B------:R-:W-:Y:S01]  /*14c0*/  LEA.HI R0, R0, R3, RZ, 0x5 ;  /* 0x0000000300007211 */ /* 0x000fe200078f28ff */
[----:B------:R-:W-:Y:S01]  /*14d0*/  UISETP.LT.AND UP0, UPT, UR40, 0x1, UPT ;  /* 0x000000012800788c */ /* 0x000fe2000bf01270 */
[----:B------:R-:W-:Y:S01]  /*14e0*/  R2UR UR42, R14 ;  /* 0x000000000e2a72ca */ /* 0x000fe200000e0000 */
[----:B------:R-:W-:Y:S01]  /*14f0*/  USHF.L.U32 UR44, UR40, 0x1, URZ ;  /* 0x00000001282c7899 */ /* 0x000fe2000800063f */
[--C-:B------:R-:W-:Y:S01]  /*1500*/  SHF.R.S32.HI R156, RZ, 0x2, R4.reuse ;  /* 0x00000002ff9c7819 */ /* 0x100fe20000011404 */
[----:B------:R-:W-:Y:S01]  /*1510*/  USEL UR43, UR40, 0x1, UP0 ;  /* 0x00000001282b7887 */ /* 0x000fe20008000000 */
[----:B------:R-:W-:-:S02]  /*1520*/  SHF.R.S32.HI R5, RZ, 0x1f, R4 ;  /* 0x0000001fff057819 */ /* 0x000fc40000011404 */
[----:B------:R-:W-:Y:S01]  /*1530*/  LOP3.LUT R158, R4, 0xfffffffc, RZ, 0xc0, !PT ;  /* 0xfffffffc049e7812 */ /* 0x000fe200078ec0ff */
[----:B------:R-:W-:Y:S01]  /*1540*/  UIADD3 UR43, -UR43, UR40, URZ ;  /* 0x000000282b2b7290 */ /* 0x000fe2000fffe13f */
[----:B------:R-:W-:Y:S02]  /*1550*/  LEA.HI R5, R5, R156, RZ, 0x3 ;  /* 0x0000009c05057211 */ /* 0x000fe400078f18ff */
[----:B------:R-:W-:Y:S01]  /*1560*/  ISETP.NE.AND P0, PT, R14, RZ, PT ;  /* 0x000000ff0e00720c */ /* 0x000fe20003f05270 */
[----:B------:R-:W-:Y:S01]  /*1570*/  IMAD.IADD R158, R3, 0x1, -R158 ;  /* 0x00000001039e7824 */ /* 0x000fe200078e0a9e */
[----:B------:R-:W-:Y:S01]  /*1580*/  LOP3.LUT R5, R5, 0xfffffff8, RZ, 0xc0, !PT ;  /* 0xfffffff805057812 */ /* 0x000fe200078ec0ff */
[----:B------:R-:W-:Y:S01]  /*1590*/  USHF.L.U32 UR42, UR42, 0x3, URZ ;  /* 0x000000032a2a7899 */ /* 0x000fe2000800063f */
[----:B------:R-:W-:Y:S02]  /*15a0*/  LOP3.LUT R174, R16, 0x1, RZ, 0xfc, !PT ;  /* 0x0000000110ae7812 */ /* 0x000fe400078efcff */
[----:B------:R-:W-:Y:S01]  /*15b0*/  SEL R175, RZ, 0x1, P0 ;  /* 0x00000001ffaf7807 */ /* 0x000fe20000000000 */
[----:B------:R-:W-:Y:S01]  /*15c0*/  IMAD.IADD R156, R156, 0x1, -R5 ;  /* 0x000000019c9c7824 */ /* 0x000fe200078e0a05 */
[----:B-1----:R-:W-:Y:S01]  /*15d0*/  ULEA UR41, UR4, UR41, 0x18 ;  /* 0x0000002904297291 */ /* 0x002fe2000f8ec03f */
[----:B------:R-:W-:Y:S01]  /*15e0*/  SHF.R.S32.HI R5, RZ, 0x5, R0 ;  /* 0x00000005ff057819 */ /* 0x000fe20000011400 */
[----:B------:R-:W-:Y:S01]  /*15f0*/  IMAD.U32 R160, RZ, RZ, UR42 ;  /* 0x0000002affa07e24 */ /* 0x000fe2000f8e00ff */
[----:B------:R-:W-:Y:S01]  /*1600*/  ULDC UR4, c[0x0][0x284] ;  /* 0x0000a10000047ab9 */ /* 0x000fe20000000800 */
[----:B------:R-:W-:Y:S01]  /*1610*/  UIADD3 UR45, UR41, 0x60, URZ ;  /* 0x00000060292d7890 */ /* 0x000fe2000fffe03f */
[--C-:B------:R-:W-:Y:S01]  /*1620*/  SHF.R.S32.HI R157, RZ, 0x1f, R156.reuse ;  /* 0x0000001fff9d7819 */ /* 0x100fe2000001149c */
[----:B------:R-:W-:Y:S01]  /*1630*/  IMAD R163, R5, -0x10, -R156 ;  /* 0xfffffff005a37824 */ /* 0x000fe200078e0a9c */
[----:B------:R-:W-:-:S02]  /*1640*/  LOP3.LUT R162, R160, 0x8, RZ, 0xc0, !PT ;  /* 0x00000008a0a27812 */ /* 0x000fc400078ec0ff */
[----:B------:R-:W-:Y:S01]  /*1650*/  LOP3.LUT R160, R160, 0x8, RZ, 0xc, !PT ;  /* 0x00000008a0a07812 */ /* 0x000fe200078e0cff */
[----:B------:R-:W-:Y:S01]  /*1660*/  IMAD.U32 R159, RZ, RZ, UR45 ;  /* 0x0000002dff9f7e24 */ /* 0x000fe2000f8e00ff */
[----:B------:R-:W-:Y:S01]  /*1670*/  LOP3.LUT R162, R162, 0x18, RZ, 0x3c, !PT ;  /* 0x00000018a2a27812 */ /* 0x000fe200078e3cff */
[----:B------:R-:W-:-:S04]  /*1680*/  IMAD.WIDE R156, R5, 0x10, R156 ;  /* 0x00000010059c7825 */ /* 0x000fc800078e029c */
[----:B------:R-:W-:Y:S02]  /*1690*/  VIADD R161, R159, UR42 ;  /* 0x0000002a9fa17c36 */ /* 0x000fe40008000000 */
[----:B------:R-:W-:-:S07]  /*16a0*/  VIADD R163, R163, UR4 ;  /* 0x00000004a3a37c36 */ /* 0x000fce0008000000 */
.L_x_294:
[----:B------:R-:W-:Y:S01]  /*16b0*/  SHF.L.U32 R0, R175, 0x1f, RZ ;  /* 0x0000001faf007819 */ /* 0x000fe200000006ff */
[----:B------:R-:W-:Y:S02]  /*16c0*/  ULDC UR4, c[0x0][0x28c] ;  /* 0x0000a30000047ab9 */ /* 0x000fe40000000800 */
[----:B------:R-:W-:Y:S01]  /*16d0*/  ISETP.LT.AND P1, PT, RZ, UR4, PT ;  /* 0x00000004ff007c0c */ /* 0x000fe2000bf21270 */
[----:B------:R-:W1:Y:S02]  /*16e0*/  SYNCS.PHASECHK.TRANS64.TRYWAIT P0, [R159+UR42], R0 ;  /* 0x000000009f0075a7 */ /* 0x000e64000800016a */
[----:B-1-34-:R-:W-:Y:S10]  /*16f0*/  @!P0 BRA `(.L_x_19) ;  /* 0x000000a000448947 */ /* 0x01aff40003800000 */
.L_x_317:
[----:B------:R-:W-:Y:S05]  /*1700*/  @P1 BRA `(.L_x_20) ;  /* 0x0000000000401947 */ /* 0x000fea0003800000 */
[----:B-1----:R-:W-:Y:S01]  /*1710*/  MOV R0, 0x0 ;  /* 0x0000000000007802 */ /* 0x002fe20000000f00 */
[----:B------:R-:W-:Y:S01]  /*1720*/  ULDC.64 UR4, c[0x4][0x68] ;  /* 0x01001a0000047ab9 */ /* 0x000fe20000000a00 */
[----:B------:R-:W-:Y:S01]  /*1730*/  ULDC.64 UR6, c[0x4][0x8] ;  /* 0x0100020000067ab9 */ /* 0x000fe20000000a00 */
[----:B------:R-:W-:Y:S01]  /*1740*/  IMAD.U32 R4, RZ, RZ, UR4 ;  /* 0x00000004ff047e24 */ /* 0x000fe2000f8e00ff */
[----:B------:R1:W2:Y:S01]  /*1750*/  LDC.64 R14, c[0x4][R0] ;  /* 0x01000000000e7b82 */ /* 0x0002a20000000a00 */
[----:B------:R-:W-:Y:S01]  /*1760*/  IMAD.U32 R5, RZ, RZ, UR5 ;  /* 0x00000005ff057e24 */ /* 0x000fe2000f8e00ff */
[----:B------:R-:W-:Y:S01]  /*1770*/  ULDC.64 UR4, c[0x4][0x70] ;  /* 0x01001c0000047ab9 */ /* 0x000fe20000000a00 */
[----:B------:R-:W-:Y:S02]  /*1780*/  IMAD.U32 R10, RZ, RZ, UR6 ;  /* 0x00000006ff0a7e24 */ /* 0x000fe4000f8e00ff */
[----:B------:R-:W-:Y:S02]  /*1790*/  IMAD.U32 R6, RZ, RZ, UR4 ;  /* 0x00000004ff067e24 */ /* 0x000fe4000f8e00ff */
[----:B------:R-:W-:-:S02]  /*17a0*/  IMAD.U32 R7, RZ, RZ, UR5 ;  /* 0x00000005ff077e24 */ /* 0x000fc4000f8e00ff */
[----:B------:R-:W-:Y:S02]  /*17b0*/  IMAD.U32 R11, RZ, RZ, UR7 ;  /* 0x00000007ff0b7e24 */ /* 0x000fe4000f8e00ff */
[----:B------:R-:W-:Y:S02]  /*17c0*/  IMAD.MOV.U32 R8, RZ, RZ, 0x1e1 ;  /* 0x000001e1ff087424 */ /* 0x000fe400078e00ff */
[----:B0-----:R-:W-:Y:S02]  /*17d0*/  IMAD.MOV.U32 R12, RZ, RZ, 0x1 ;  /* 0x00000001ff0c7424 */ /* 0x001fe400078e00ff */
[----:B-1----:R-:W-:-:S07]  /*17e0*/  IMAD.MOV.U32 R13, RZ, RZ, RZ ;  /* 0x000000ffff0d7224 */ /* 0x002fce00078e00ff */
[----:B------:R-:W-:-:S07]  /*17f0*/  LEPC R20, `(.L_x_20) ;  /* 0x000000001014794e */ /* 0x000fce0000000000 */
[----:B--2--5:R-:W-:Y:S05]  /*1800*/  CALL.ABS.NOINC R14 ;  /* 0x000000000e007343 */ /* 0x024fea0003c00000 */
.L_x_20:
[----:B------:R-:W-:-:S13]  /*1810*/  ISETP.NE.AND P0, PT, R174, 0x3, PT ;  /* 0x00000003ae00780c */ /* 0x000fda0003f05270 */
[----:B------:R-:W-:Y:S05]  /*1820*/  @!P0 BRA `(.L_x_21) ;  /* 0x0000000000048947 */ /* 0x000fea0003800000 */
[----:B------:R-:W-:Y:S01]  /*1830*/  BPT.TRAP 0x1 ;  /* 0x000000040000795c */ /* 0x000fe20000300000 */
.L_x_21:
[----:B------:R-:W-:Y:S02]  /*1840*/  IMAD.U32 R3, RZ, RZ, UR38 ;  /* 0x00000026ff037e24 */ /* 0x000fe4000f8e00ff */
[----:B-1----:R-:W-:-:S03]  /*1850*/  IMAD.U32 R0, RZ, RZ, UR39 ;  /* 0x00000027ff007e24 */ /* 0x002fc6000f8e00ff */
[----:B------:R-:W-:Y:S02]  /*1860*/  LEA R3, R3, UR41, 0x3 ;  /* 0x0000002903037c11 */ /* 0x000fe4000f8e18ff */
[----:B------:R-:W-:-:S04]  /*1870*/  SHF.L.U32 R0, R0, 0x1f, RZ ;  /* 0x0000001f00007819 */ /* 0x000fc800000006ff */
[----:B------:R1:W2:Y:S01]  /*1880*/  SYNCS.PHASECHK.TRANS64.TRYWAIT P1, [R3+URZ], R0 ;  /* 0x00000000030075a7 */ /* 0x0002a2000802017f */
[----:B------:R-:W-:Y:S05]  /*1890*/  @!P0 BRA `(.L_x_22) ;  /* 0x0000000000048947 */ /* 0x000fea0003800000 */
[----:B------:R-:W-:Y:S01]  /*18a0*/  BPT.TRAP 0x1 ;  /* 0x000000040000795c */ /* 0x000fe20000300000 */
.L_x_22:
[----:B------:R-:W-:-:S05]  /*18b0*/  IMAD.U32 R4, RZ, RZ, UR43 ;  /* 0x0000002bff047e24 */ /* 0x000fca000f8e00ff */
[----:B------:R-:W-:Y:S01]  /*18c0*/  ISETP.GE.AND P2, PT, R4, 0x1, PT ;  /* 0x000000010400780c */ /* 0x000fe20003f46270 */
[----:B--2---:R-:W-:-:S12]  /*18d0*/  @P1 BRA `(.L_x_23) ;  /* 0x0000000000081947 */ /* 0x004fd80003800000 */
[----:B------:R-:W2:Y:S02]  /*18e0*/  SYNCS.PHASECHK.TRANS64.TRYWAIT P1, [R3+URZ], R0 ;  /* 0x00000000030075a7 */ /* 0x000ea4000802017f */
[----:B--2---:R-:W-:Y:S05]  /*18f0*/  @!P1 BRA `(.L_x_24) ;  /* 0x0000009c00d89947 */ /* 0x004fea0003800000 */
.L_x_23:
[----:B------:R-:W-:Y:S05]  /*1900*/  WARPSYNC.ALL ;  /* 0x0000000000007948 */ /* 0x000fea0003800000 */
[----:B------:R-:W-:Y:S01]  /*1910*/  UIADD3 UR4, UR41, 0x180, URZ ;  /* 0x0000018029047890 */ /* 0x000fe2000fffe03f */
[----:B------:R-:W-:Y:S01]  /*1920*/  WARPGROUP.ARRIVE ;  /* 0x00000000000079c5 */ /* 0x000fe20000000000 */
[----:B------:R-:W-:Y:S02]  /*1930*/  UIADD3 UR5, UR41, 0xa180, URZ ;  /* 0x0000a18029057890 */ /* 0x000fe4000fffe03f */
[----:B------:R-:W-:Y:S02]  /*1940*/  USHF.R.U32.HI UR4, URZ, 0x4, UR4 ;  /* 0x000000043f047899 */ /* 0x000fe40008011604 */
[----:B------:R-:W-:-:S02]  /*1950*/  USHF.R.U32.HI UR5, URZ, 0x4, UR5 ;  /* 0x000000043f057899 */ /* 0x000fc40008011605 */
[----:B------:R-:W-:Y:S02]  /*1960*/  ULOP3.LUT UR4, UR4, 0x3fff, URZ, 0xc0, !UPT ;  /* 0x00003fff04047892 */ /* 0x000fe4000f8ec03f */
[----:B------:R-:W-:Y:S02]  /*1970*/  ULOP3.LUT UR5, UR5, 0x3fff, URZ, 0xc0, !UPT ;  /* 0x00003fff05057892 */ /* 0x000fe4000f8ec03f */
[----:B------:R-:W-:Y:S02]  /*1980*/  ULOP3.LUT UR8, UR4, 0x10000, URZ, 0xfc, !UPT ;  /* 0x0001000004087892 */ /* 0x000fe4000f8efc3f */
[----:B------:R-:W-:Y:S02]  /*1990*/  ULOP3.LUT UR9, UR5, 0x10000, URZ, 0xfc, !UPT ;  /* 0x0001000005097892 */ /* 0x000fe4000f8efc3f */
[----:B------:R-:W-:Y:S02]  /*19a0*/  ULEA UR10, UR38, UR8, 0x9 ;  /* 0x00000008260a7291 */ /* 0x000fe4000f8e483f */
[----:B------:R-:W-:Y:S01]  /*19b0*/  ULEA UR11, UR38, UR9, 0xb ;  /* 0x00000009260b7291 */ /* 0x000fe2000f8e583f */
[----:B------:R-:W-:Y:S01]  /*19c0*/  UMOV UR5, 0x40000040 ;  /* 0x4000004000057882 */ /* 0x000fe20000000000 */
[----:B------:R-:W-:-:S03]  /*19d0*/  UMOV UR7, 0x40000040 ;  /* 0x4000004000077882 */ /* 0x000fc60000000000 */
[----:B------:R-:W-:Y:S02]  /*19e0*/  UMOV UR4, UR10 ;  /* 0x0000000a00047c82 */ /* 0x000fe40008000000 */
[----:B------:R-:W-:Y:S02]  /*19f0*/  UMOV UR6, UR11 ;  /* 0x0000000b00067c82 */ /* 0x000fe40008000000 */
[----:B------:R-:W-:Y:S01]  /*1a00*/  HGMMA.64x256x16.F32.BF16 R24, gdesc[UR4], RZ, !UPT, gsb0 ;  /* 0x03e00000041879f0 */ /* 0x000fe2000c0018ff */
[----:B------:R-:W-:Y:S02]  /*1a10*/  UIADD3 UR4, UR10, 0x2, URZ ;  /* 0x000000020a047890 */ /* 0x000fe4000fffe03f */
[----:B------:R-:W-:Y:S01]  /*1a20*/  UIADD3 UR6, UR11, 0x2, URZ ;  /* 0x000000020b067890 */ /* 0x000fe2000fffe03f */
[----:B------:R-:W-:Y:S01]  /*1a30*/  UMOV UR5, 0x40000040 ;  /* 0x4000004000057882 */ /* 0x000fe20000000000 */
[----:B------:R-:W-:Y:S01]  /*1a40*/  UMOV UR7, 0x40000040 ;  /* 0x4000004000077882 */ /* 0x000fe20000000000 */
[----:B------:R-:W-:-:S02]  /*1a50*/  WARPGROUP.DEPBAR.LE gsb0, 0x0 ;  /* 0x00008000000079c5 */ /* 0x000fc40000010000 */
[----:B------:R-:W-:-:S15]  /*1a60*/  WARPGROUP.ARRIVE ;  /* 0x00000000000079c5 */ /* 0x000fde0000000000 */
[----:B------:R-:W-:-:S05]  /*1a70*/  NOP ;  /* 0x0000000000007918 */ /* 0x000fca0000000000 */
[----:B------:R-:W-:Y:S01]  /*1a80*/  HGMMA.64x256x16.F32.BF16 R24, gdesc[UR4], R24, gsb0 ;  /* 0x03e00000041879f0 */ /* 0x000fe20008001818 */
[----:B------:R-:W-:Y:S02]  /*1a90*/  UIADD3 UR4, UR10, 0x4, URZ ;  /* 0x000000040a047890 */ /* 0x000fe4000fffe03f */
[----:B------:R-:W-:Y:S01]  /*1aa0*/  UIADD3 UR6, UR11, 0x4, URZ ;  /* 0x000000040b067890 */ /* 0x000fe2000fffe03f */
[----:B------:R-:W-:Y:S01]  /*1ab0*/  UMOV UR5, 0x40000040 ;  /* 0x4000004000057882 */ /* 0x000fe20000000000 */
[----:B------:R-:W-:Y:S01]  /*1ac0*/  UMOV UR7, 0x40000040 ;  /* 0x4000004000077882 */ /* 0x000fe20000000000 */
[----:B------:R-:W-:Y:S02]  /*1ad0*/  WARPGROUP.DEPBAR.LE gsb0, 0x0 ;  /* 0x00008000000079c5 */ /* 0x000fe40000010000 */
        /* <DEDUP_REMOVED lines=10> */
[----:B------:R-:W-:Y:S03]  /*1b80*/  HGMMA.64x256x16.F32.BF16 R24, gdesc[UR4], R24, gsb0 ;  /* 0x03e00000041879f0 */ /* 0x000fe60008001818 */
[----:B------:R-:W-:Y:S02]  /*1b90*/  WARPGROUP.DEPBAR.LE gsb0, 0x0 ;  /* 0x00008000000079c5 */ /* 0x000fe40000010000 */
[----:B------:R-:W-:Y:S05]  /*1ba0*/  @!P2 BRA `(.L_x_25) ;  /* 0x000000040020a947 */ /* 0x000fea0003800000 */
[----:B------:R-:W-:Y:S01]  /*1bb0*/  UIADD3 UR4, UR38, 0x1, URZ ;  /* 0x0000000126047890 */ /* 0x000fe2000fffe03f */
[----:B-12---:R-:W-:Y:S02]  /*1bc0*/  IMAD.U32 R0, RZ, RZ, UR43 ;  /* 0x0000002bff007e24 */ /* 0x006fe4000f8e00ff */
[----:B------:R-:W-:Y:S01]  /*1bd0*/  IMAD.U32 R3, RZ, RZ, UR38 ;  /* 0x00000026ff037e24 */ /* 0x000fe2000f8e00ff */
[----:B------:R-:W-:-:S04]  /*1be0*/  UISETP.NE.AND UP0, UPT, UR4, 0x5, UPT ;  /* 0x000000050400788c */ /* 0x000fc8000bf05270 */
[----:B------:R-:W-:Y:S02]  /*1bf0*/  USEL UR5, URZ, 0x1, UP0 ;  /* 0x000000013f057887 */ /* 0x000fe40008000000 */
[----:B------:R-:W-:Y:S02]  /*1c00*/  USEL UR10, UR4, URZ, UP0 ;  /* 0x0000003f040a7287 */ /* 0x000fe40008000000 */
[----:B------:R-:W-:-:S06]  /*1c10*/  ULOP3.LUT UR5, UR39, UR5, URZ, 0x3c, !UPT ;  /* 0x0000000527057292 */ /* 0x000fcc000f8e3c3f */
[----:B------:R-:W-:-:S07]  /*1c20*/  IMAD.U32 R6, RZ, RZ, UR5 ;  /* 0x00000005ff067e24 */ /* 0x000fce000f8e00ff */
.L_x_32:
[----:B------:R-:W-:Y:S05]  /*1c30*/  @!P0 BRA `(.L_x_26) ;  /* 0x0000000000048947 */ /* 0x000fea0003800000 */
[----:B------:R-:W-:Y:S01]  /*1c40*/  BPT.TRAP 0x1 ;  /* 0x000000040000795c */ /* 0x000fe20000300000 */
.L_x_26:
[----:B------:R-:W-:Y:S01]  /*1c50*/  ULEA UR4, UR10, UR41, 0x3 ;  /* 0x000000290a047291 */ /* 0x000fe2000f8e183f */
[----:B------:R-:W-:-:S08]  /*1c60*/  SHF.L.U32 R4, R6, 0x1f, RZ ;  /* 0x0000001f06047819 */ /* 0x000fd000000006ff */
[----:B------:R1:W2:Y:S01]  /*1c70*/  SYNCS.PHASECHK.TRANS64.TRYWAIT P1, [UR4], R4 ;  /* 0x00000004ff0075a7 */ /* 0x0002a20008020144 */
[----:B------:R-:W-:Y:S05]  /*1c80*/  @!P0 BRA `(.L_x_27) ;  /* 0x0000000000048947 */ /* 0x000fea0003800000 */
[----:B------:R-:W-:Y:S01]  /*1c90*/  BPT.TRAP 0x1 ;  /* 0x000000040000795c */ /* 0x000fe20000300000 */
.L_x_27:
[----:B--2---:R-:W-:Y:S05]  /*1ca0*/  @P1 BRA `(.L_x_28) ;  /* 0x0000000000081947 */ /* 0x004fea0003800000 */
[----:B------:R-:W2:Y:S02]  /*1cb0*/  SYNCS.PHASECHK.TRANS64.TRYWAIT P1, [UR4], R4 ;  /* 0x00000004ff0075a7 */ /* 0x000ea40008020144 */
[----:B--2---:R-:W-:Y:S05]  /*1cc0*/  @!P1 BRA `(.L_x_29) ;  /* 0x0000009800f89947 */ /* 0x004fea0003800000 */
.L_x_28:
[----:B------:R-:W-:Y:S01]  /*1cd0*/  ULEA UR11, UR10, UR8, 0x9 ;  /* 0x000000080a0b7291 */ /* 0x000fe2000f8e483f */
[----:B------:R-:W-:Y:S01]  /*1ce0*/  WARPGROUP.ARRIVE ;  /* 0x00000000000079c5 */ /* 0x000fe20000000000 */
[----:B------:R-:W-:Y:S01]  /*1cf0*/  ULEA UR12, UR10, UR9, 0xb ;  /* 0x000000090a0c7291 */ /* 0x000fe2000f8e583f */
[----:B------:R-:W-:Y:S01]  /*1d00*/  UMOV UR5, 0x40000040 ;  /* 0x4000004000057882 */ /* 0x000fe20000000000 */
[----:B------:R-:W-:-:S03]  /*1d10*/  UMOV UR7, 0x40000040 ;  /* 0x4000004000077882 */ /* 0x000fc60000000000 */
[----:B------:R-:W-:Y:S02]  /*1d20*/  UMOV UR4, UR11 ;  /* 0x0000000b00047c82 */ /* 0x000fe40008000000 */
[----:B------:R-:W-:Y:S02]  /*1d30*/  UMOV UR6, UR12 ;  /* 0x0000000c00067c82 */ /* 0x000fe40008000000 */
[----:B------:R-:W-:Y:S01]  /*1d40*/  HGMMA.64x256x16.F32.BF16 R24, gdesc[UR4], R24, gsb0 ;  /* 0x03e00000041879f0 */ /* 0x000fe20008001818 */
        /* <DEDUP_REMOVED lines=26> */
[----:B------:R-:W-:Y:S01]  /*1ef0*/  BPT.TRAP 0x1 ;  /* 0x000000040000795c */ /* 0x000fe20000300000 */
.L_x_30:
[----:B------:R-:W-:-:S13]  /*1f00*/  ISETP.NE.AND P1, PT, R153, RZ, PT ;  /* 0x000000ff9900720c */ /* 0x000fda0003f25270 */
[----:B-12---:R-:W-:-:S05]  /*1f10*/  @P1 LEA R4, R3, UR41, 0x3 ;  /* 0x0000002903041c11 */ /* 0x006fca000f8e18ff */
[----:B------:R-:W-:-:S05]  /*1f20*/  @P1 VIADD R5, R4, 0x28 ;  /* 0x0000002804051836 */ /* 0x000fca0000000000 */
[----:B------:R-:W-:-:S04]  /*1f30*/  @P1 PRMT R5, R152, 0x654, R5 ;  /* 0x0000065498051816 */ /* 0x000fc80000000005 */
[----:B------:R1:W-:Y:S01]  /*1f40*/  @P1 SYNCS.ARRIVE.TRANS64.RED.A1T0 RZ, [R5+URZ], RZ ;  /* 0x000000ff05ff19a7 */ /* 0x0003e2000810043f */
[----:B------:R-:W-:-:S13]  /*1f50*/  ISETP.GT.U32.AND P1, PT, R16, 0x1, PT ;  /* 0x000000011000780c */ /* 0x000fda0003f24070 */
[----:B-1----:R-:W-:Y:S05]  /*1f60*/  @P1 BRA `(.L_x_31) ;  /* 0x0000000000041947 */ /* 0x002fea0003800000 */
[----:B------:R-:W-:Y:S01]  /*1f70*/  BPT.TRAP 0x1 ;  /* 0x000000040000795c */ /* 0x000fe20000300000 */
.L_x_31:
[----:B------:R-:W-:Y:S01]  /*1f80*/  UIADD3 UR10, UR10, 0x1, URZ ;  /* 0x000000010a0a7890 */ /* 0x000fe2000fffe03f */
[C---:B------:R-:W-:Y:S01]  /*1f90*/  ISETP.GT.AND P2, PT, R0.reuse, 0x1, PT ;  /* 0x000000010000780c */ /* 0x040fe20003f44270 */
[----:B------:R-:W-:Y:S02]  /*1fa0*/  VIADD R3, R3, 0x1 ;  /* 0x0000000103037836 */ /* 0x000fe40000000000 */
[----:B------:R-:W-:Y:S01]  /*1fb0*/  UISETP.NE.AND UP0, UPT, UR10, 0x5, UPT ;  /* 0x000000050a00788c */ /* 0x000fe2000bf05270 */
[----:B------:R-:W-:Y:S02]  /*1fc0*/  VIADD R0, R0, 0xffffffff ;  /* 0xffffffff00007836 */ /* 0x000fe40000000000 */
[C---:B------:R-:W-:Y:S01]  /*1fd0*/  ISETP.NE.AND P1, PT, R3.reuse, 0x5, PT ;  /* 0x000000050300780c */ /* 0x040fe20003f25270 */
[----:B------:R-:W-:Y:S02]  /*1fe0*/  USEL UR4, URZ, 0x1, UP0 ;  /* 0x000000013f047887 */ /* 0x000fe40008000000 */
[----:B------:R-:W-:Y:S01]  /*1ff0*/  USEL UR10, UR10, URZ, UP0 ;  /* 0x0000003f0a0a7287 */ /* 0x000fe20008000000 */
[----:B------:R-:W-:-:S03]  /*2000*/  SEL R3, R3, RZ, P1 ;  /* 0x000000ff03037207 */ /* 0x000fc60000800000 */
[----:B------:R-:W-:Y:S01]  /*2010*/  LOP3.LUT R6, R6, UR4, RZ, 0x3c, !PT ;  /* 0x0000000406067c12 */ /* 0x000fe2000f8e3cff */
[----:B------:R-:W-:Y:S07]  /*2020*/  @P2 BRA `(.L_x_32) ;  /* 0xfffffffc00002947 */ /* 0x000fee000383ffff */
.L_x_25:
[----:B-12---:R-:W1:Y:S01]  /*2030*/  LDC R0, c[0x0][0x28c] ;  /* 0x0000a300ff007b82 */ /* 0x006e620000000800 */
[----:B------:R2:W-:Y:S01]  /*2040*/  SYNCS.ARRIVE.TRANS64.A1T0 RZ, [R160+UR45], RZ ;  /* 0x000000ffa0ff79a7 */ /* 0x0005e2000810002d */
[----:B-1----:R-:W-:-:S13]  /*2050*/  ISETP.GE.AND P1, PT, R0, 0x1, PT ;  /* 0x000000010000780c */ /* 0x002fda0003f26270 */
[----:B--2---:R-:W-:Y:S05]  /*2060*/  @!P1 BRA `(.L_x_33) ;  /* 0x0000000000449947 */ /* 0x004fea0003800000 */
[----:B------:R-:W-:Y:S05]  /*2070*/  @!P0 BRA `(.L_x_34) ;  /* 0x0000000000048947 */ /* 0x000fea0003800000 */
[----:B------:R-:W-:Y:S01]  /*2080*/  BPT.TRAP 0x1 ;  /* 0x000000040000795c */ /* 0x000fe20000300000 */
.L_x_34:
[----:B------:R-:W-:-:S13]  /*2090*/  ISETP.NE.AND P0, PT, R153, RZ, PT ;  /* 0x000000ff9900720c */ /* 0x000fda0003f05270 */
[----:B------:R-:W-:-:S05]  /*20a0*/  VOTEU.ANY UP0, P0 ;  /* 0x00000000003f7886 */ /* 0x000fca0000000100 */
[----:B------:R-:W-:-:S06]  /*20b0*/  @UP0 UIADD3 UR4, UR43, UR38, URZ ;  /* 0x000000262b040290 */ /* 0x000fcc000fffe03f */
[----:B------:R-:W-:Y:S02]  /*20c0*/  IMAD.U32 R4, RZ, RZ, UR4 ;  /* 0x00000004ff047e24 */ /* 0x000fe4000f8e00ff */
[----:B------:R-:W-:Y:S02]  /*20d0*/  IMAD.U32 R3, RZ, RZ, UR4 ;  /* 0x00000004ff037e24 */ /* 0x000fe4000f8e00ff */
[----:B------:R-:W-:-:S05]  /*20e0*/  @P0 IMAD.WIDE.U32 R4, R4, -0x33333333, RZ ;  /* 0xcccccccd04040825 */ /* 0x000fca00078e00ff */
[----:B------:R-:W-:-:S05]  /*20f0*/  @P0 SHF.R.U32.HI R0, RZ, 0x2, R5 ;  /* 0x00000002ff000819 */ /* 0x000fca0000011605 */
[----:B------:R-:W-:-:S05]  /*2100*/  @P0 IMAD R0, R0, -0x5, R3 ;  /* 0xfffffffb00000824 */ /* 0x000fca00078e0203 */
[----:B------:R-:W-:-:S05]  /*2110*/  @P0 LEA R0, R0, UR41, 0x3 ;  /* 0x0000002900000c11 */ /* 0x000fca000f8e18ff */
[----:B------:R-:W-:-:S05]  /*2120*/  @P0 VIADD R3, R0, 0x28 ;  /* 0x0000002800030836 */ /* 0x000fca0000000000 */
[----:B------:R-:W-:-:S04]  /*2130*/  @P0 PRMT R3, R152, 0x654, R3 ;  /* 0x0000065498030816 */ /* 0x000fc80000000003 */
[----:B------:R1:W-:Y:S01]  /*2140*/  @P0 SYNCS.ARRIVE.TRANS64.RED.A1T0 RZ, [R3+URZ], RZ ;  /* 0x000000ff03ff09a7 */ /* 0x0003e2000810043f */
[----:B------:R-:W-:-:S13]  /*2150*/  ISETP.GT.U32.AND P0, PT, R16, 0x1, PT ;  /* 0x000000011000780c */ /* 0x000fda0003f04070 */
[----:B-1----:R-:W-:Y:S05]  /*2160*/  @P0 BRA `(.L_x_33) ;  /* 0x0000000000040947 */ /* 0x002fea0003800000 */
[----:B------:R-:W-:Y:S01]  /*2170*/  BPT.TRAP 0x1 ;  /* 0x000000040000795c */ /* 0x000fe20000300000 */
.L_x_33:
[----:B------:R-:W-:Y:S01]  /*2180*/  SHF.L.U32 R0, R175, 0x1f, RZ ;  /* 0x0000001faf007819 */ /* 0x000fe200000006ff */
[----:B------:R-:W-:Y:S01]  /*2190*/  UIADD3 UR38, UR44, UR38, URZ ;  /* 0x000000262c267290 */ /* 0x000fe2000fffe03f */
[----:B------:R-:W1:Y:S01]  /*21a0*/  LDC R15, c[0x0][0x288] ;  /* 0x0000a200ff0f7b82 */ /* 0x000e620000000800 */
[----:B------:R-:W-:Y:S01]  /*21b0*/  UISETP.GE.U32.AND UP1, UPT, UR44, 0x5, UPT ;  /* 0x000000052c00788c */ /* 0x000fe2000bf26070 */
[----:B------:R-:W-:Y:S01]  /*21c0*/  IMAD.SHL.U32 R8, R158, 0x2, RZ ;  /* 0x000000029e087824 */ /* 0x000fe200078e00ff */
[----:B------:R-:W-:Y:S02]  /*21d0*/  UISETP.GT.U32.AND UP0, UPT, UR38, 0x4, UPT ;  /* 0x000000042600788c */ /* 0x000fe4000bf04070 */
[----:B------:R-:W-:Y:S02]  /*21e0*/  UIMAD.WIDE.U32 UR4, UR38, -0x33333333, URZ ;  /* 0xcccccccd260478a5 */ /* 0x000fe4000f8e003f */
[----:B------:R-:W-:Y:S01]  /*21f0*/  UISETP.LT.U32.AND UP0, UPT, UR44, 0x5, UP0 ;  /* 0x000000052c00788c */ /* 0x000fe20008701070 */
[----:B------:R-:W2:Y:S01]  /*2200*/  SYNCS.PHASECHK.TRANS64.TRYWAIT P0, [R159+UR42+0x10], R0 ;  /* 0x000010009f0075a7 */ /* 0x000ea2000800016a */
[----:B------:R-:W-:Y:S01]  /*2210*/  USHF.R.U32.HI UR4, URZ, 0x2, UR5 ;  /* 0x000000023f047899 */ /* 0x000fe20008011605 */
[----:B------:R-:W-:Y:S01]  /*2220*/  SHF.R.S32.HI R9, RZ, 0x1f, R8 ;  /* 0x0000001fff097819 */ /* 0x000fe20000011408 */
[----:B------:R-:W-:-:S02]  /*2230*/  USEL UR6, URZ, 0x1, !UP0 ;  /* 0x000000013f067887 */ /* 0x000fc4000c000000 */
[----:B------:R-:W-:Y:S02]  /*2240*/  UIMAD UR38, UR4, -0x5, UR38 ;  /* 0xfffffffb042678a4 */ /* 0x000fe4000f8e0226 */
[----:B------:R-:W-:-:S04]  /*2250*/  ULOP3.LUT UR39, UR39, UR6, URZ, 0x3c, !UPT ;  /* 0x0000000627277292 */ /* 0x000fc8000f8e3c3f */
[----:B------:R-:W-:Y:S01]  /*2260*/  @UP1 ULOP3.LUT UR39, UR39, 0x1, UR4, 0x78, !UPT ;  /* 0x0000000127271892 */ /* 0x000fe2000f8e7804 */
[----:B-12---:R-:W-:Y:S11]  /*2270*/  @!P0 BRA `(.L_x_35) ;  /* 0x0000009400a48947 */ /* 0x006ff60003800000 */
.L_x_318:
[----:B------:R-:W-:Y:S01]  /*2280*/  IMAD.SHL.U32 R14, R19, 0x40, RZ ;  /* 0x00000040130e7824 */ /* 0x000fe200078e00ff */
[----:B------:R-:W-:Y:S01]  /*2290*/  ULDC UR6, c[0x0][0x284] ;  /* 0x0000a10000067ab9 */ /* 0x000fe20000000800 */
[----:B0-----:R-:W-:Y:S01]  /*22a0*/  IMAD.SHL.U32 R12, R22, 0x100, RZ ;  /* 0x00000100160c7824 */ /* 0x001fe200078e00ff */
[----:B------:R-:W-:Y:S01]  /*22b0*/  SHF.R.S32.HI R165, RZ, 0x1f, R2 ;  /* 0x0000001fffa57819 */ /* 0x000fe20000011402 */
[----:B------:R-:W-:Y:S01]  /*22c0*/  ULDC.64 UR4, c[0x0][0x5d0] ;  /* 0x0001740000047ab9 */ /* 0x000fe20000000a00 */
[----:B------:R-:W-:Y:S01]  /*22d0*/  ISETP.GE.AND P0, PT, R14, UR6, PT ;  /* 0x000000060e007c0c */ /* 0x000fe2000bf06270 */
[----:B------:R-:W-:Y:S01]  /*22e0*/  IMAD.WIDE.U32 R4, R2, UR4, R8 ;  /* 0x0000000402047c25 */ /* 0x000fe2000f8e0008 */
[----:B------:R-:W-:Y:S02]  /*22f0*/  SHF.R.S32.HI R13, RZ, 0x1f, R12 ;  /* 0x0000001fff0d7819 */ /* 0x000fe4000001140c */
[C---:B------:R-:W-:Y:S01]  /*2300*/  ISETP.GE.OR P0, PT, R12.reuse, R15, P0 ;  /* 0x0000000f0c00720c */ /* 0x040fe20000706670 */
[----:B------:R-:W-:Y:S01]  /*2310*/  IMAD R3, R165, UR4, RZ ;  /* 0x00000004a5037c24 */ /* 0x000fe2000f8e02ff */
[----:B------:R-:W-:-:S03]  /*2320*/  IADD3 R6, P1, R12, R4, RZ ;  /* 0x000000040c067210 */ /* 0x000fc60007f3e0ff */
[----:B------:R-:W-:-:S05]  /*2330*/  IMAD R3, R2, UR5, R3 ;  /* 0x0000000502037c24 */ /* 0x000fca000f8e0203 */
[----:B------:R-:W-:-:S03]  /*2340*/  IADD3.X R7, R13, R5, R3, P1, !PT ;  /* 0x000000050d077210 */ /* 0x000fc60000ffe403 */
[----:B------:R-:W-:Y:S05]  /*2350*/  @P0 BRA `(.L_x_36) ;  /* 0x0000007c00040947 */ /* 0x000fea0003800000 */
[----:B------:R-:W0:Y:S01]  /*2360*/  LDC.64 R10, c[0x0][0x5c8] ;  /* 0x00017200ff0a7b82 */ /* 0x000e220000000a00 */
[----:B-----5:R-:W-:Y:S01]  /*2370*/  FSETP.NEU.AND P0, PT, R155, RZ, PT ;  /* 0x000000ff9b00720b */ /* 0x020fe20003f0d000 */
[----:B------:R-:W-:Y:S01]  /*2380*/  IMAD R3, R158, -0x2, R15 ;  /* 0xfffffffe9e037824 */ /* 0x000fe200078e020f */
[----:B------:R-:W-:Y:S01]  /*2390*/  BSSY B0, `(.L_x_36) ;  /* 0x00007bd000007945 */ /* 0x000fe20003800000 */
[----:B------:R-:W-:-:S04]  /*23a0*/  IMAD.WIDE R166, R19, 0x40, R156 ;  /* 0x0000004013a67825 */ /* 0x000fc800078e029c */
[----:B-1----:R-:W-:Y:S02]  /*23b0*/  IMAD.IADD R0, R3, 0x1, -R12 ;  /* 0x0000000103007824 */ /* 0x002fe400078e0a0c */
[----:B------:R-:W-:-:S03]  /*23c0*/  IMAD.IADD R3, R163, 0x1, -R14 ;  /* 0x00000001a3037824 */ /* 0x000fc600078e0a0e */
[----:B------:R-:W-:-:S04]  /*23d0*/  ISETP.GT.AND P2, PT, R0, RZ, PT ;  /* 0x000000ff0000720c */ /* 0x000fc80003f44270 */
[----:B------:R-:W-:Y:S01]  /*23e0*/  ISETP.GT.AND P1, PT, R3, RZ, P2 ;  /* 0x000000ff0300720c */ /* 0x000fe20001724270 */
[-C--:B0-----:R-:W-:Y:S02]  /*23f0*/  IMAD R4, R167, R10.reuse, RZ ;  /* 0x0000000aa7047224 */ /* 0x081fe400078e02ff */
[----:B------:R-:W-:-:S04]  /*2400*/  IMAD.WIDE.U32 R6, R166, R10, R6 ;  /* 0x0000000aa6067225 */ /* 0x000fc800078e0006 */
[----:B------:R-:W-:-:S04]  /*2410*/  IMAD R5, R166, R11, R4 ;  /* 0x0000000ba6057224 */ /* 0x000fc800078e0204 */
[----:B------:R-:W-:Y:S01]  /*2420*/  IMAD.IADD R179, R7, 0x1, R5 ;  /* 0x0000000107b37824 */ /* 0x000fe200078e0205 */
[----:B------:R-:W-:Y:S06]  /*2430*/  @!P0 BRA `(.L_x_37) ;  /* 0x0000005400988947 */ /* 0x000fec0003800000 */
[----:B------:R-:W0:Y:S01]  /*2440*/  LDC.64 R20, c[0x0][0x5b8] ;  /* 0x00016e00ff147b82 */ /* 0x000e220000000a00 */
[----:B------:R-:W-:-:S07]  /*2450*/  ULDC.64 UR4, c[0x0][0x5c0] ;  /* 0x0001700000047ab9 */ /* 0x000fce0000000a00 */
[----:B------:R-:W1:Y:S08]  /*2460*/  LDC.64 R168, c[0x0][0x5b0] ;  /* 0x00016c00ffa87b82 */ /* 0x000e700000000a00 */
[----:B------:R-:W2:Y:S01]  /*2470*/  LDC.64 R14, c[0x0][0x5a8] ;  /* 0x00016a00ff0e7b82 */ /* 0x000ea20000000a00 */
[-C--:B0-----:R-:W-:Y:S02]  /*2480*/  IMAD R7, R165, R20.reuse, RZ ;  /* 0x00000014a5077224 */ /* 0x081fe400078e02ff */
[----:B------:R-:W-:-:S04]  /*2490*/  IMAD.WIDE.U32 R4, R2, R20, R8 ;  /* 0x0000001402047225 */ /* 0x000fc800078e0008 */
[----:B------:R-:W-:Y:S01]  /*24a0*/  IMAD R177, R2, R21, R7 ;  /* 0x0000001502b17224 */ /* 0x000fe200078e0207 */
[----:B------:R-:W-:Y:S01]  /*24b0*/  IADD3 R164, P0, R12, R4, RZ ;  /* 0x000000040ca47210 */ /* 0x000fe20007f1e0ff */
[----:B-1----:R-:W-:-:S03]  /*24c0*/  IMAD R4, R167, R168, RZ ;  /* 0x000000a8a7047224 */ /* 0x002fc600078e02ff */
[----:B------:R-:W-:Y:S01]  /*24d0*/  IADD3.X R165, R13, R5, R177, P0, !PT ;  /* 0x000000050da57210 */ /* 0x000fe200007fe4b1 */
[C---:B------:R-:W-:Y:S02]  /*24e0*/  IMAD R21, R166.reuse, R169, R4 ;  /* 0x000000a9a6157224 */ /* 0x040fe400078e0204 */
[----:B------:R-:W-:-:S04]  /*24f0*/  IMAD.WIDE.U32 R4, R166, R168, R164 ;  /* 0x000000a8a6047225 */ /* 0x000fc800078e00a4 */
[----:B------:R-:W-:Y:S01]  /*2500*/  IMAD.IADD R5, R5, 0x1, R21 ;  /* 0x0000000105057824 */ /* 0x000fe200078e0215 */
[----:B--2---:R-:W-:-:S04]  /*2510*/  LEA R170, P0, R4, R14, 0x1 ;  /* 0x0000000e04aa7211 */ /* 0x004fc800078008ff */
[----:B------:R-:W-:-:S05]  /*2520*/  LEA.HI.X R171, R4, R15, R5, 0x1, P0 ;  /* 0x0000000f04ab7211 */ /* 0x000fca00000f0c05 */
[----:B------:R0:W2:Y:S01]  /*2530*/  @P1 LDG.E.LTC128B.U16 R19, desc[UR36][R170.64] ;  /* 0x00000024aa131981 */ /* 0x0000a2000c1e1520 */
[----:B------:R-:W-:Y:S01]  /*2540*/  IMAD.WIDE.U32 R4, R166, R168, R12 ;  /* 0x000000a8a6047225 */ /* 0x000fe200078e000c */
[----:B------:R-:W-:Y:S02]  /*2550*/  BSSY B1, `(.L_x_38) ;  /* 0x0000014000017945 */ /* 0x000fe40003800000 */
[----:B------:R-:W-:-:S04]  /*2560*/  IADD3 R172, P0, R8, R4, RZ ;  /* 0x0000000408ac7210 */ /* 0x000fc80007f1e0ff */
[----:B------:R-:W-:Y:S01]  /*2570*/  IADD3.X R173, R9, R21, R5, P0, !PT ;  /* 0x0000001509ad7210 */ /* 0x000fe200007fe405 */
[C---:B0-----:R-:W-:Y:S01]  /*2580*/  IMAD.SHL.U32 R170, R168.reuse, 0x8, RZ ;  /* 0x00000008a8aa7824 */ /* 0x041fe200078e00ff */
[----:B------:R-:W-:Y:S01]  /*2590*/  SHF.L.U64.HI R171, R168, 0x3, R169 ;  /* 0x00000003a8ab7819 */ /* 0x000fe200000102a9 */
[----:B------:R-:W-:-:S04]  /*25a0*/  IMAD.WIDE.U32 R172, R2, R20, R172 ;  /* 0x0000001402ac7225 */ /* 0x000fc800078e00ac */
[----:B------:R-:W-:Y:S02]  /*25b0*/  IMAD.IADD R7, R177, 0x1, R173 ;  /* 0x00000001b1077824 */ /* 0x000fe400078e02ad */
[----:B--2---:R-:W-:-:S04]  /*25c0*/  IMAD.U32 R4, R19, 0x10000, RZ ;  /* 0x0001000013047824 */ /* 0x004fc800078e00ff */
[----:B------:R-:W-:Y:S01]  /*25d0*/  FMUL R5, R4, R155 ;  /* 0x0000009b04057220 */ /* 0x000fe20000400000 */
[----:B------:R-:W-:-:S03]  /*25e0*/  LEA R4, P0, R6, UR4, 0x1 ;  /* 0x0000000406047c11 */ /* 0x000fc6000f8008ff */
[----:B------:R-:W-:Y:S01]  /*25f0*/  FFMA R24, R24, R154, R5 ;  /* 0x0000009a18187223 */ /* 0x000fe20000000005 */
[----:B------:R-:W-:Y:S02]  /*2600*/  LEA.HI.X R5, R6, UR5, R179, 0x1, P0 ;  /* 0x0000000506057c11 */ /* 0x000fe400080f0cb3 */
[----:B------:R-:W-:Y:S02]  /*2610*/  ISETP.GT.AND P0, PT, R0, 0x1, PT ;  /* 0x000000010000780c */ /* 0x000fe40003f04270 */
[----:B------:R-:W-:Y:S02]  /*2620*/  F2FP.BF16.F32.PACK_AB R24, RZ, R24 ;  /* 0x00000018ff18723e */ /* 0x000fe400000010ff */
[----:B------:R-:W-:Y:S02]  /*2630*/  ISETP.GT.AND P3, PT, R3, RZ, P0 ;  /* 0x000000ff0300720c */ /* 0x000fe40000764270 */
[C---:B------:R-:W-:Y:S01]  /*2640*/  LEA R6, P4, R172.reuse, R14, 0x1 ;  /* 0x0000000eac067211 */ /* 0x040fe200078808ff */
[----:B------:R0:W-:Y:S03]  /*2650*/  @P1 STG.E.U16 desc[UR36][R4.64], R24 ;  /* 0x0000001804001986 */ /* 0x0001e6000c101524 */
[----:B------:R-:W-:-:S07]  /*2660*/  LEA.HI.X R7, R172, R15, R7, 0x1, P4 ;  /* 0x0000000fac077211 */ /* 0x000fce00020f0c07 */
[----:B------:R-:W-:Y:S05]  /*2670*/  @!P3 BRA `(.L_x_39) ;  /* 0x000000000004b947 */ /* 0x000fea0003800000 */
[----:B------:R1:W5:Y:S02]  /*2680*/  LDG.E.LTC128B.U16 R19, desc[UR36][R6.64+0x2] ;  /* 0x0000022406137981 */ /* 0x000364000c1e1520 */
.L_x_39:
[----:B------:R-:W-:Y:S05]  /*2690*/  BSYNC B1 ;  /* 0x0000000000017941 */ /* 0x000fea0003800000 */
.L_x_38:
[----:B------:R-:W-:Y:S01]  /*26a0*/  IMAD.WIDE.U32 R170, R166, R168, R170 ;  /* 0x000000a8a6aa7225 */ /* 0x000fe200078e00aa */
[----:B------:R-:W-:-:S03]  /*26b0*/  ISETP.GT.AND P2, PT, R3, 0x8, P2 ;  /* 0x000000080300780c */ /* 0x000fc60001744270 */
[----:B-----5:R-:W-:Y:S02]  /*26c0*/  IMAD.U32 R22, R19, 0x10000, RZ ;  /* 0x0001000013167824 */ /* 0x020fe400078e00ff */
[----:B------:R-:W-:Y:S01]  /*26d0*/  IMAD.IADD R167, R21, 0x1, R171 ;  /* 0x0000000115a77824 */ /* 0x000fe200078e02ab */
[----:B------:R-:W-:Y:S01]  /*26e0*/  IADD3 R21, P1, R164, R170, RZ ;  /* 0x000000aaa4157210 */ /* 0x000fe20007f3e0ff */
[----:B------:R-:W-:-:S04]  /*26f0*/  FMUL R22, R22, R155 ;  /* 0x0000009b16167220 */ /* 0x000fc80000400000 */
[----:B------:R-:W-:Y:S01]  /*2700*/  FFMA R22, R25, R154, R22 ;  /* 0x0000009a19167223 */ /* 0x000fe20000000016 */
[----:B------:R-:W-:Y:S01]  /*2710*/  IMAD.X R164, R167, 0x1, R165, P1 ;  /* 0x00000001a7a47824 */ /* 0x000fe200008e06a5 */
[----:B0-----:R-:W-:-:S03]  /*2720*/  LEA R24, P1, R21, R14, 0x1 ;  /* 0x0000000e15187211 */ /* 0x001fc600078208ff */
[----:B------:R-:W-:Y:S02]  /*2730*/  F2FP.BF16.F32.PACK_AB R22, RZ, R22 ;  /* 0x00000016ff16723e */ /* 0x000fe400000010ff */
[----:B------:R-:W-:-:S03]  /*2740*/  LEA.HI.X R25, R21, R15, R164, 0x1, P1 ;  /* 0x0000000f15197211 */ /* 0x000fc600008f0ca4 */
[----:B------:R0:W-:Y:S04]  /*2750*/  @P3 STG.E.U16 desc[UR36][R4.64+0x2], R22 ;  /* 0x0000021604003986 */ /* 0x0001e8000c101524 */
[----:B------:R-:W2:Y:S01]  /*2760*/  @P2 LDG.E.LTC128B.U16 R19, desc[UR36][R24.64] ;  /* 0x0000002418132981 */ /* 0x000ea2000c1e1520 */
[----:B------:R-:W-:Y:S01]  /*2770*/  IADD3 R8, P1, P3, R8, R170, R12 ;  /* 0x000000aa08087210 */ /* 0x000fe20007b3e00c */
[----:B------:R-:W-:Y:S01]  /*2780*/  BSSY B1, `(.L_x_40) ;  /* 0x0000011000017945 */ /* 0x000fe20003800000 */
[C---:B------:R-:W-:Y:S02]  /*2790*/  SHF.L.U64.HI R11, R10.reuse, 0x4, R11 ;  /* 0x000000040a0b7819 */ /* 0x040fe4000001020b */
[----:B------:R-:W-:Y:S02]  /*27a0*/  IADD3.X R9, R9, R167, R13, P1, P3 ;  /* 0x000000a709097210 */ /* 0x000fe40000fe640d */
[----:B------:R-:W-:-:S02]  /*27b0*/  LEA R10, P1, R10, R4, 0x4 ;  /* 0x000000040a0a7211 */ /* 0x000fc400078220ff */
[----:B------:R-:W-:Y:S01]  /*27c0*/  ISETP.GT.AND P0, PT, R3, 0x8, P0 ;  /* 0x000000080300780c */ /* 0x000fe20000704270 */
[----:B------:R-:W-:-:S04]  /*27d0*/  IMAD.WIDE.U32 R20, R2, R20, R8 ;  /* 0x0000001402147225 */ /* 0x000fc800078e0008 */
[----:B------:R-:W-:Y:S01]  /*27e0*/  IMAD.X R11, R11, 0x1, R5, P1 ;  /* 0x000000010b0b7824 */ /* 0x000fe200008e0605 */
[----:B------:R-:W-:Y:S01]  /*27f0*/  LEA R8, P3, R20, R14, 0x1 ;  /* 0x0000000e14087211 */ /* 0x000fe200078608ff */
[----:B------:R-:W-:-:S05]  /*2800*/  IMAD.IADD R2, R177, 0x1, R21 ;  /* 0x00000001b1027824 */ /* 0x000fca00078e0215 */
[----:B------:R-:W-:Y:S01]  /*2810*/  LEA.HI.X R9, R20, R15, R2, 0x1, P3 ;  /* 0x0000000f14097211 */ /* 0x000fe200018f0c02 */
[----:B--2---:R-:W-:-:S04]  /*2820*/  IMAD.U32 R12, R19, 0x10000, RZ ;  /* 0x00010000130c7824 */ /* 0x004fc800078e00ff */
[----:B------:R-:W-:-:S04]  /*2830*/  FMUL R13, R12, R155 ;  /* 0x0000009b0c0d7220 */ /* 0x000fc80000400000 */
[----:B------:R-:W-:-:S05]  /*2840*/  FFMA R13, R26, R154, R13 ;  /* 0x0000009a1a0d7223 */ /* 0x000fca000000000d */
[----:B------:R-:W-:-:S05]  /*2850*/  F2FP.BF16.F32.PACK_AB R13, RZ, R13 ;  /* 0x0000000dff0d723e */ /* 0x000fca00000010ff */
[----:B------:R0:W-:Y:S01]  /*2860*/  @P2 STG.E.U16 desc[UR36][R10.64], R13 ;  /* 0x0000000d0a002986 */ /* 0x0001e2000c101524 */
[----:B------:R-:W-:Y:S05]  /*2870*/  @!P0 BRA `(.L_x_41) ;  /* 0x0000000000048947 */ /* 0x000fea0003800000 */
[----:B------:R2:W5:Y:S02]  /*2880*/  LDG.E.LTC128B.U16 R19, desc[UR36][R8.64+0x2] ;  /* 0x0000022408137981 */ /* 0x000564000c1e1520 */
.L_x_41:
[----:B------:R-:W-:Y:S05]  /*2890*/  BSYNC B1 ;  /* 0x0000000000017941 */ /* 0x000fea0003800000 */
.L_x_40:
[----:B-----5:R-:W-:Y:S01]  /*28a0*/  IMAD.U32 R2, R19, 0x10000, RZ ;  /* 0x0001000013027824 */ /* 0x020fe200078e00ff */
[----:B------:R-:W-:Y:S01]  /*28b0*/  ISETP.GT.AND P1, PT, R0, 0x8, PT ;  /* 0x000000080000780c */ /* 0x000fe20003f24270 */
[----:B------:R-:W-:Y:S02]  /*28c0*/  BSSY B1, `(.L_x_42) ;  /* 0x0000008000017945 */ /* 0x000fe40003800000 */
[----:B------:R-:W-:Y:S01]  /*28d0*/  FMUL R2, R2, R155 ;  /* 0x0000009b02027220 */ /* 0x000fe20000400000 */
[----:B------:R-:W-:-:S03]  /*28e0*/  ISETP.GT.AND P2, PT, R3, RZ, P1 ;  /* 0x000000ff0300720c */ /* 0x000fc60000f44270 */
[----:B------:R-:W-:-:S05]  /*28f0*/  FFMA R2, R27, R154, R2 ;  /* 0x0000009a1b027223 */ /* 0x000fca0000000002 */
[----:B------:R-:W-:-:S05]  /*2900*/  F2FP.BF16.F32.PACK_AB R2, RZ, R2 ;  /* 0x00000002ff02723e */ /* 0x000fca00000010ff */
[----:B------:R3:W-:Y:S01]  /*2910*/  @P0 STG.E.U16 desc[UR36][R10.64+0x2], R2 ;  /* 0x000002020a000986 */ /* 0x0007e2000c101524 */
[----:B------:R-:W-:Y:S05]  /*2920*/  @!P2 BRA `(.L_x_43) ;  /* 0x000000000004a947 */ /* 0x000fea0003800000 */
[----:B------:R4:W5:Y:S02]  /*2930*/  LDG.E.LTC128B.U16 R19, desc[UR36][R6.64+0x10] ;  /* 0x0000102406137981 */ /* 0x000964000c1e1520 */
.L_x_43:
[----:B------:R-:W-:Y:S05]  /*2940*/  BSYNC B1 ;  /* 0x0000000000017941 */ /* 0x000fea0003800000 */
.L_x_42:
[----:B---3-5:R-:W-:Y:S01]  /*2950*/  IMAD.U32 R2, R19, 0x10000, RZ ;  /* 0x0001000013027824 */ /* 0x028fe200078e00ff */
[----:B------:R-:W-:Y:S01]  /*2960*/  ISETP.GT.AND P0, PT, R0, 0x9, PT ;  /* 0x000000090000780c */ /* 0x000fe20003f04270 */
[----:B------:R-:W-:Y:S02]  /*2970*/  BSSY B1, `(.L_x_44) ;  /* 0x0000008000017945 */ /* 0x000fe40003800000 */
[----:B0-----:R-:W-:Y:S01]  /*2980*/  FMUL R13, R2, R155 ;  /* 0x0000009b020d7220 */ /* 0x001fe20000400000 */
[----:B------:R-:W-:-:S03]  /*2990*/  ISETP.GT.AND P3, PT, R3, RZ, P0 ;  /* 0x000000ff0300720c */ /* 0x000fc60000764270 */
[----:B------:R-:W-:-:S05]  /*29a0*/  FFMA R13, R28, R154, R13 ;  /* 0x0000009a1c0d7223 */ /* 0x000fca000000000d */
[----:B------:R-:W-:-:S05]  /*29b0*/  F2FP.BF16.F32.PACK_AB R13, RZ, R13 ;  /* 0x0000000dff0d723e */ /* 0x000fca00000010ff */
[----:B------:R0:W-:Y:S01]  /*29c0*/  @P2 STG.E.U16 desc[UR36][R4.64+0x10], R13 ;  /* 0x0000100d04002986 */ /* 0x0001e2000c101524 */
[----:B------:R-:W-:Y:S05]  /*29d0*/  @!P3 BRA `(.L_x_45) ;  /* 0x000000000004b947 */ /* 0x000fea0003800000 */
[----:B------:R3:W5:Y:S02]  /*29e0*/  LDG.E.LTC128B.U16 R19, desc[UR36][R6.64+0x12] ;  /* 0x0000122406137981 */ /* 0x000764000c1e1520 */
.L_x_45:
[----:B------:R-:W-:Y:S05]  /*29f0*/  BSYNC B1 ;  /* 0x0000000000017941 */ /* 0x000fea0003800000 */
.L_x_44:
[----:B-----5:R-:W-:Y:S01]  /*2a00*/  IMAD.U32 R2, R19, 0x10000, RZ ;  /* 0x0001000013027824 */ /* 0x020fe200078e00ff */
[----:B------:R-:W-:Y:S01]  /*2a10*/  ISETP.GT.AND P1, PT, R3, 0x8, P1 ;  /* 0x000000080300780c */ /* 0x000fe20000f24270 */
[----:B------:R-:W-:Y:S02]  /*2a20*/  BSSY B1, `(.L_x_46) ;  /* 0x0000007000017945 */ /* 0x000fe40003800000 */
[----:B------:R-:W-:-:S04]  /*2a30*/  FMUL R2, R2, R155 ;  /* 0x0000009b02027220 */ /* 0x000fc80000400000 */
[----:B------:R-:W-:-:S05]  /*2a40*/  FFMA R2, R29, R154, R2 ;  /* 0x0000009a1d027223 */ /* 0x000fca0000000002 */
[----:B------:R-:W-:-:S05]  /*2a50*/  F2FP.BF16.F32.PACK_AB R2, RZ, R2 ;  /* 0x00000002ff02723e */ /* 0x000fca00000010ff */
[----:B------:R0:W-:Y:S01]  /*2a60*/  @P3 STG.E.U16 desc[UR36][R4.64+0x12], R2 ;  /* 0x0000120204003986 */ /* 0x0001e2000c101524 */
[----:B------:R-:W-:Y:S05]  /*2a70*/  @!P1 BRA `(.L_x_47) ;  /* 0x0000000000049947 */ /* 0x000fea0003800000 */
[----:B------:R0:W5:Y:S02]  /*2a80*/  LDG.E.LTC128B.U16 R19, desc[UR36][R8.64+0x10] ;  /* 0x0000102408137981 */ /* 0x000164000c1e1520 */
.L_x_47:
[----:B------:R-:W-:Y:S05]  /*2a90*/  BSYNC B1 ;  /* 0x0000000000017941 */ /* 0x000fea0003800000 */
.L_x_46:
[----:B0----5:R-:W-:Y:S01]  /*2aa0*/  IMAD.U32 R2, R19, 0x10000, RZ ;  /* 0x0001000013027824 */ /* 0x021fe200078e00ff */
        /* <DEDUP_REMOVED lines=8> */
.L_x_49:
[----:B------:R-:W-:Y:S05]  /*2b30*/  BSYNC B1 ;  /* 0x0000000000017941 */ /* 0x000fea0003800000 */
.L_x_48:
        /* <DEDUP_REMOVED lines=10> */
.L_x_51:
[----:B------:R-:W-:Y:S05]  /*2be0*/  BSYNC B1 ;  /* 0x0000000000017941 */ /* 0x000fea0003800000 */
.L_x_50:
[----:B0----5:R-:W-:Y:S01]  /*2bf0*/  IMAD.U32 R2, R19, 0x10000, RZ ;  /* 0x0001000013027824 */ /* 0x021fe200078e00ff */
        /* <DEDUP_REMOVED lines=9> */
.L_x_53:
[----:B------:R-:W-:Y:S05]  /*2c90*/  BSYNC B1 ;  /* 0x0000000000017941 */ /* 0x000fea0003800000 */
.L_x_52:
        /* <DEDUP_REMOVED lines=9> */
.L_x_55:
[----:B------:R-:W-:Y:S05]  /*2d30*/  BSYNC B1 ;  /* 0x0000000000017941 */ /* 0x000fea0003800000 */
.L_x_54:
        /* <DEDUP_REMOVED lines=9> */
.L_x_57:
[----:B------:R-:W-:Y:S05]  /*2dd0*/  BSYNC B1 ;  /* 0x0000000000017941 */ /* 0x000fea0003800000 */
.L_x_56:
        /* <DEDUP_REMOVED lines=10> */
.L_x_59:
[----:B------:R-:W-:Y:S05]  /*2e80*/  BSYNC B1 ;  /* 0x0000000000017941 */ /* 0x000fea0003800000 */
.L_x_58:
        /* <DEDUP_REMOVED lines=10> */
.L_x_61:
[----:B------:R-:W-:Y:S05]  /*2f30*/  BSYNC B1 ;  /* 0x0000000000017941 */ /* 0x000fea0003800000 */
.L_x_60:
        /* <DEDUP_REMOVED lines=9> */
.L_x_63:
[----:B------:R-:W-:Y:S05]  /*2fd0*/  BSYNC B1 ;  /* 0x0000000000017941 */ /* 0x000fea0003800000 */
.L_x_62:
        /* <DEDUP_REMOVED lines=9> */
.L_x_65:
[----:B------:R-:W-:Y:S05]  /*3070*/  BSYNC B1 ;  /* 0x0000000000017941 */ /* 0x000fea0003800000 */
.L_x_64:
        /* <DEDUP_REMOVED lines=10> */
.L_x_67:
[----:B------:R-:W-:Y:S05]  /*3120*/  BSYNC B1 ;  /* 0x0000000000017941 */ /* 0x000fea0003800000 */
.L_x_66:
        /* <DEDUP_REMOVED lines=10> */
.L_x_69:
[----:B------:R-:W-:Y:S05]  /*31d0*/  BSYNC B1 ;  /* 0x0000000000017941 */ /* 0x000fea0003800000 */
.L_x_68:
        /* <DEDUP_REMOVED lines=9> */
.L_x_71:
[----:B------:R-:W-:Y:S05]  /*3270*/  BSYNC B1 ;  /* 0x0000000000017941 */ /* 0x000fea0003800000 */
.L_x_70:
        /* <DEDUP_REMOVED lines=9> */
.L_x_73:
[----:B------:R-:W-:Y:S05]  /*3310*/  BSYNC B1 ;  /* 0x0000000000017941 */ /* 0x000fea0003800000 */
.L_x_72:
        /* <DEDUP_REMOVED lines=10> */
.L_x_75:
[----:B------:R-:W-:Y:S05]  /*33c0*/  BSYNC B1 ;  /* 0x0000000000017941 */ /* 0x000fea0003800000 */
.L_x_74:
        /* <DEDUP_REMOVED lines=10> */
.L_x_77:
[----:B------:R-:W-:Y:S05]  /*3470*/  BSYNC B1 ;  /* 0x0000000000017941 */ /* 0x000fea0003800000 */
.L_x_76:
        /* <DEDUP_REMOVED lines=9> */
.L_x_79:
[----:B------:R-:W-:Y:S05]  /*3510*/  BSYNC B1 ;  /* 0x0000000000017941 */ /* 0x000fea0003800000 */
.L_x_78:
        /* <DEDUP_REMOVED lines=9> */
.L_x_81:
[----:B------:R-:W-:Y:S05]  /*35b0*/  BSYNC B1 ;  /* 0x0000000000017941 */ /* 0x000fea0003800000 */
.L_x_80:
        /* <DEDUP_REMOVED lines=10> */
.L_x_83:
[----:B------:R-:W-:Y:S05]  /*3660*/  BSYNC B1 ;  /* 0x0000000000017941 */ /* 0x000fea0003800000 */
.L_x_82:
        /* <DEDUP_REMOVED lines=10> */
.L_x_85:
[----:B------:R-:W-:Y:S05]  /*3710*/  BSYNC B1 ;  /* 0x0000000000017941 */ /* 0x000fea0003800000 */
.L_x_84:
        /* <DEDUP_REMOVED lines=9> */
.L_x_87:
[----:B------:R-:W-:Y:S05]  /*37b0*/  BSYNC B1 ;  /* 0x0000000000017941 */ /* 0x000fea0003800000 */
.L_x_86:
        /* <DEDUP_REMOVED lines=9> */
.L_x_89:
[----:B------:R-:W-:Y:S05]  /*3850*/  BSYNC B1 ;  /* 0x0000000000017941 */ /* 0x000fea0003800000 */
.L_x_88:
        /* <DEDUP_REMOVED lines=10> */
.L_x_91:
[----:B------:R-:W-:Y:S05]  /*3900*/  BSYNC B1 ;  /* 0x0000000000017941 */ /* 0x000fea0003800000 */
.L_x_90:
        /* <DEDUP_REMOVED lines=10> */
.L_x_93:
[----:B------:R-:W-:Y:S05]  /*39b0*/  BSYNC B1 ;  /* 0x0000000000017941 */ /* 0x000fea0003800000 */
.L_x_92:
        /* <DEDUP_REMOVED lines=9> */
.L_x_95:
[----:B------:R-:W-:Y:S05]  /*3a50*/  BSYNC B1 ;  /* 0x0000000000017941 */ /* 0x000fea0003800000 */
.L_x_94:
        /* <DEDUP_REMOVED lines=9> */
.L_x_97:
[----:B------:R-:W-:Y:S05]  /*3af0*/  BSYNC B1 ;  /* 0x0000000000017941 */ /* 0x000fea0003800000 */
.L_x_96:
        /* <DEDUP_REMOVED lines=10> */
.L_x_99:
[----:B------:R-:W-:Y:S05]  /*3ba0*/  BSYNC B1 ;  /* 0x0000000000017941 */ /* 0x000fea0003800000 */
.L_x_98:
        /* <DEDUP_REMOVED lines=10> */
.L_x_101:
[----:B------:R-:W-:Y:S05]  /*3c50*/  BSYNC B1 ;  /* 0x0000000000017941 */ /* 0x000fea0003800000 */
.L_x_100:
        /* <DEDUP_REMOVED lines=9> */
.L_x_103:
[----:B------:R-:W-:Y:S05]  /*3cf0*/  BSYNC B1 ;  /* 0x0000000000017941 */ /* 0x000fea0003800000 */
.L_x_102:
        /* <DEDUP_REMOVED lines=9> */
.L_x_105:
[----:B------:R-:W-:Y:S05]  /*3d90*/  BSYNC B1 ;  /* 0x0000000000017941 */ /* 0x000fea0003800000 */
.L_x_104:
        /* <DEDUP_REMOVED lines=10> */
.L_x_107:
[----:B------:R-:W-:Y:S05]  /*3e40*/  BSYNC B1 ;  /* 0x0000000000017941 */ /* 0x000fea0003800000 */
.L_x_106:
        /* <DEDUP_REMOVED lines=10> */
.L_x_109:
[----:B------:R-:W-:Y:S05]  /*3ef0*/  BSYNC B1 ;  /* 0x0000000000017941 */ /* 0x000fea0003800000 */
.L_x_108:
        /* <DEDUP_REMOVED lines=9> */
.L_x_111:
[----:B------:R-:W-:Y:S05]  /*3f90*/  BSYNC B1 ;  /* 0x0000000000017941 */ /* 0x000fea0003800000 */
.L_x_110:
        /* <DEDUP_REMOVED lines=9> */
.L_x_113:
[----:B------:R-:W-:Y:S05]  /*4030*/  BSYNC B1 ;  /* 0x0000000000017941 */ /* 0x000fea0003800000 */
.L_x_112:
        /* <DEDUP_REMOVED lines=10> */
.L_x_115:
[----:B------:R-:W-:Y:S05]  /*40e0*/  BSYNC B1 ;  /* 0x0000000000017941 */ /* 0x000fea0003800000 */
.L_x_114:
        /* <DEDUP_REMOVED lines=10> */
.L_x_117:
[----:B------:R-:W-:Y:S05]  /*4190*/  BSYNC B1 ;  /* 0x0000000000017941 */ /* 0x000fea0003800000 */
.L_x_116:
        /* <DEDUP_REMOVED lines=9> */
.L_x_119:
[----:B------:R-:W-:Y:S05]  /*4230*/  BSYNC B1 ;  /* 0x0000000000017941 */ /* 0x000fea0003800000 */
.L_x_118:
        /* <DEDUP_REMOVED lines=9> */
.L_x_121:
[----:B------:R-:W-:Y:S05]  /*42d0*/  BSYNC B1 ;  /* 0x0000000000017941 */ /* 0x000fea0003800000 */
.L_x_120:
        /* <DEDUP_REMOVED lines=10> */
.L_x_123:
[----:B------:R-:W-:Y:S05]  /*4380*/  BSYNC B1 ;  /* 0x0000000000017941 */ /* 0x000fea0003800000 */
.L_x_122:
        /* <DEDUP_REMOVED lines=10> */
.L_x_125:
[----:B------:R-:W-:Y:S05]  /*4430*/  BSYNC B1 ;  /* 0x0000000000017941 */ /* 0x000fea0003800000 */
.L_x_124:
        /* <DEDUP_REMOVED lines=9> */
.L_x_127:
[----:B------:R-:W-:Y:S05]  /*44d0*/  BSYNC B1 ;  /* 0x0000000000017941 */ /* 0x000fea0003800000 */
.L_x_126:
        /* <DEDUP_REMOVED lines=9> */
.L_x_129:
[----:B------:R-:W-:Y:S05]  /*4570*/  BSYNC B1 ;  /* 0x0000000000017941 */ /* 0x000fea0003800000 */
.L_x_128:
        /* <DEDUP_REMOVED lines=10> */
.L_x_131:
[----:B------:R-:W-:Y:S05]  /*4620*/  BSYNC B1 ;  /* 0x0000000000017941 */ /* 0x000fea0003800000 */
.L_x_130:
        /* <DEDUP_REMOVED lines=10> */
.L_x_133:
[----:B------:R-:W-:Y:S05]  /*46d0*/  BSYNC B1 ;  /* 0x0000000000017941 */ /* 0x000fea0003800000 */
.L_x_132:
        /* <DEDUP_REMOVED lines=9> */
.L_x_135:
[----:B------:R-:W-:Y:S05]  /*4770*/  BSYNC B1 ;  /* 0x0000000000017941 */ /* 0x000fea0003800000 */
.L_x_134:
        /* <DEDUP_REMOVED lines=9> */
.L_x_137:
[----:B------:R-:W-:Y:S05]  /*4810*/  BSYNC B1 ;  /* 0x0000000000017941 */ /* 0x000fea0003800000 */
.L_x_136:
        /* <DEDUP_REMOVED lines=10> */
.L_x_139:
[----:B------:R-:W-:Y:S05]  /*48c0*/  BSYNC B1 ;  /* 0x0000000000017941 */ /* 0x000fea0003800000 */
.L_x_138:
        /* <DEDUP_REMOVED lines=10> */
.L_x_141:
[----:B------:R-:W-:Y:S05]  /*4970*/  BSYNC B1 ;  /* 0x0000000000017941 */ /* 0x000fea0003800000 */
.L_x_140:
        /* <DEDUP_REMOVED lines=9> */
.L_x_143:
[----:B------:R-:W-:Y:S05]  /*4a10*/  BSYNC B1 ;  /* 0x0000000000017941 */ /* 0x000fea0003800000 */
.L_x_142:
        /* <DEDUP_REMOVED lines=9> */
.L_x_145:
[----:B------:R-:W-:Y:S05]  /*4ab0*/  BSYNC B1 ;  /* 0x0000000000017941 */ /* 0x000fea0003800000 */
.L_x_144:
        /* <DEDUP_REMOVED lines=10> */
.L_x_147:
[----:B------:R-:W-:Y:S05]  /*4b60*/  BSYNC B1 ;  /* 0x0000000000017941 */ /* 0x000fea0003800000 */
.L_x_146:
        /* <DEDUP_REMOVED lines=10> */
.L_x_149:
[----:B------:R-:W-:Y:S05]  /*4c10*/  BSYNC B1 ;  /* 0x0000000000017941 */ /* 0x000fea0003800000 */
.L_x_148:
        /* <DEDUP_REMOVED lines=9> */
.L_x_151:
[----:B------:R-:W-:Y:S05]  /*4cb0*/  BSYNC B1 ;  /* 0x0000000000017941 */ /* 0x000fea0003800000 */
.L_x_150:
        /* <DEDUP_REMOVED lines=9> */
.L_x_153:
[----:B------:R-:W-:Y:S05]  /*4d50*/  BSYNC B1 ;  /* 0x0000000000017941 */ /* 0x000fea0003800000 */
.L_x_152:
        /* <DEDUP_REMOVED lines=10> */
.L_x_155:
[----:B------:R-:W-:Y:S05]  /*4e00*/  BSYNC B1 ;  /* 0x0000000000017941 */ /* 0x000fea0003800000 */
.L_x_154:
        /* <DEDUP_REMOVED lines=10> */
.L_x_157:
[----:B------:R-:W-:Y:S05]  /*4eb0*/  BSYNC B1 ;  /* 0x0000000000017941 */ /* 0x000fea0003800000 */
.L_x_156:
        /* <DEDUP_REMOVED lines=9> */
.L_x_159:
[----:B------:R-:W-:Y:S05]  /*4f50*/  BSYNC B1 ;  /* 0x0000000000017941 */ /* 0x000fea0003800000 */
.L_x_158:
        /* <DEDUP_REMOVED lines=9> */
.L_x_161:
[----:B------:R-:W-:Y:S05]  /*4ff0*/  BSYNC B1 ;  /* 0x0000000000017941 */ /* 0x000fea0003800000 */
.L_x_160:
        /* <DEDUP_REMOVED lines=10> */
.L_x_163:
[----:B------:R-:W-:Y:S05]  /*50a0*/  BSYNC B1 ;  /* 0x0000000000017941 */ /* 0x000fea0003800000 */
.L_x_162:
        /* <DEDUP_REMOVED lines=10> */
.L_x_165:
[----:B------:R-:W-:Y:S05]  /*5150*/  BSYNC B1 ;  /* 0x0000000000017941 */ /* 0x000fea0003800000 */
.L_x_164:
        /* <DEDUP_REMOVED lines=9> */
.L_x_167:
[----:B------:R-:W-:Y:S05]  /*51f0*/  BSYNC B1 ;  /* 0x0000000000017941 */ /* 0x000fea0003800000 */
.L_x_166:
        /* <DEDUP_REMOVED lines=9> */
.L_x_169:
[----:B------:R-:W-:Y:S05]  /*5290*/  BSYNC B1 ;  /* 0x0000000000017941 */ /* 0x000fea0003800000 */
.L_x_168:
        /* <DEDUP_REMOVED lines=10> */
.L_x_171:
[----:B------:R-:W-:Y:S05]  /*5340*/  BSYNC B1 ;  /* 0x0000000000017941 */ /* 0x000fea0003800000 */
.L_x_170:
        /* <DEDUP_REMOVED lines=10> */
.L_x_173:
[----:B------:R-:W-:Y:S05]  /*53f0*/  BSYNC B1 ;  /* 0x0000000000017941 */ /* 0x000fea0003800000 */
.L_x_172:
        /* <DEDUP_REMOVED lines=9> */
.L_x_175:
[----:B------:R-:W-:Y:S05]  /*5490*/  BSYNC B1 ;  /* 0x0000000000017941 */ /* 0x000fea0003800000 */
.L_x_174:
        /* <DEDUP_REMOVED lines=9> */
.L_x_177:
[----:B------:R-:W-:Y:S05]  /*5530*/  BSYNC B1 ;  /* 0x0000000000017941 */ /* 0x000fea0003800000 */
.L_x_176:
        /* <DEDUP_REMOVED lines=10> */
.L_x_179:
[----:B------:R-:W-:Y:S05]  /*55e0*/  BSYNC B1 ;  /* 0x0000000000017941 */ /* 0x000fea0003800000 */
.L_x_178:
        /* <DEDUP_REMOVED lines=10> */
.L_x_181:
[----:B------:R-:W-:Y:S05]  /*5690*/  BSYNC B1 ;  /* 0x0000000000017941 */ /* 0x000fea0003800000 */
.L_x_180:
        /* <DEDUP_REMOVED lines=9> */
.L_x_183:
[----:B------:R-:W-:Y:S05]  /*5730*/  BSYNC B1 ;  /* 0x0000000000017941 */ /* 0x000fea0003800000 */
.L_x_182:
        /* <DEDUP_REMOVED lines=9> */
.L_x_185:
[----:B------:R-:W-:Y:S05]  /*57d0*/  BSYNC B1 ;  /* 0x0000000000017941 */ /* 0x000fea0003800000 */
.L_x_184:
        /* <DEDUP_REMOVED lines=10> */
.L_x_187:
[----:B------:R-:W-:Y:S05]  /*5880*/  BSYNC B1 ;  /* 0x0000000000017941 */ /* 0x000fea0003800000 */
.L_x_186:
        /* <DEDUP_REMOVED lines=10> */
.L_x_189:
[----:B------:R-:W-:Y:S05]  /*5930*/  BSYNC B1 ;  /* 0x0000000000017941 */ /* 0x000fea0003800000 */
.L_x_188:
        /* <DEDUP_REMOVED lines=9> */
.L_x_191:
[----:B------:R-:W-:Y:S05]  /*59d0*/  BSYNC B1 ;  /* 0x0000000000017941 */ /* 0x000fea0003800000 */
.L_x_190:
        /* <DEDUP_REMOVED lines=9> */
.L_x_193:
[----:B------:R-:W-:Y:S05]  /*5a70*/  BSYNC B1 ;  /* 0x0000000000017941 */ /* 0x000fea0003800000 */
.L_x_192:
        /* <DEDUP_REMOVED lines=10> */
.L_x_195:
[----:B------:R-:W-:Y:S05]  /*5b20*/  BSYNC B1 ;  /* 0x0000000000017941 */ /* 0x000fea0003800000 */
.L_x_194:
        /* <DEDUP_REMOVED lines=10> */
.L_x_197:
[----:B------:R-:W-:Y:S05]  /*5bd0*/  BSYNC B1 ;  /* 0x0000000000017941 */ /* 0x000fea0003800000 */
.L_x_196:
        /* <DEDUP_REMOVED lines=9> */
.L_x_199:
[----:B------:R-:W-:Y:S05]  /*5c70*/  BSYNC B1 ;  /* 0x0000000000017941 */ /* 0x000fea0003800000 */
.L_x_198:
        /* <DEDUP_REMOVED lines=9> */
.L_x_201:
[----:B------:R-:W-:Y:S05]  /*5d10*/  BSYNC B1 ;  /* 0x0000000000017941 */ /* 0x000fea0003800000 */
.L_x_200:
        /* <DEDUP_REMOVED lines=10> */
.L_x_203:
[----:B------:R-:W-:Y:S05]  /*5dc0*/  BSYNC B1 ;  /* 0x0000000000017941 */ /* 0x000fea0003800000 */
.L_x_202:
        /* <DEDUP_REMOVED lines=10> */
.L_x_205:
[----:B------:R-:W-:Y:S05]  /*5e70*/  BSYNC B1 ;  /* 0x0000000000017941 */ /* 0x000fea0003800000 */
.L_x_204:
        /* <DEDUP_REMOVED lines=9> */
.L_x_207:
[----:B------:R-:W-:Y:S05]  /*5f10*/  BSYNC B1 ;  /* 0x0000000000017941 */ /* 0x000fea0003800000 */
.L_x_206:
        /* <DEDUP_REMOVED lines=9> */
.L_x_209:
[----:B------:R-:W-:Y:S05]  /*5fb0*/  BSYNC B1 ;  /* 0x0000000000017941 */ /* 0x000fea0003800000 */
.L_x_208:
        /* <DEDUP_REMOVED lines=10> */
.L_x_211:
[----:B------:R-:W-:Y:S05]  /*6060*/  BSYNC B1 ;  /* 0x0000000000017941 */ /* 0x000fea0003800000 */
.L_x_210:
        /* <DEDUP_REMOVED lines=10> */
.L_x_213:
[----:B------:R-:W-:Y:S05]  /*6110*/  BSYNC B1 ;  /* 0x0000000000017941 */ /* 0x000fea0003800000 */
.L_x_212:
        /* <DEDUP_REMOVED lines=9> */
.L_x_215:
[----:B------:R-:W-:Y:S05]  /*61b0*/  BSYNC B1 ;  /* 0x0000000000017941 */ /* 0x000fea0003800000 */
.L_x_214:
        /* <DEDUP_REMOVED lines=9> */
.L_x_217:
[----:B------:R-:W-:Y:S05]  /*6250*/  BSYNC B1 ;  /* 0x0000000000017941 */ /* 0x000fea0003800000 */
.L_x_216:
        /* <DEDUP_REMOVED lines=10> */
.L_x_219:
[----:B------:R-:W-:Y:S05]  /*6300*/  BSYNC B1 ;  /* 0x0000000000017941 */ /* 0x000fea0003800000 */
.L_x_218:
        /* <DEDUP_REMOVED lines=10> */
.L_x_221:
[----:B------:R-:W-:Y:S05]  /*63b0*/  BSYNC B1 ;  /* 0x0000000000017941 */ /* 0x000fea0003800000 */
.L_x_220:
        /* <DEDUP_REMOVED lines=9> */
.L_x_223:
[----:B------:R-:W-:Y:S05]  /*6450*/  BSYNC B1 ;  /* 0x0000000000017941 */ /* 0x000fea0003800000 */
.L_x_222:
        /* <DEDUP_REMOVED lines=9> */
.L_x_225:
[----:B------:R-:W-:Y:S05]  /*64f0*/  BSYNC B1 ;  /* 0x0000000000017941 */ /* 0x000fea0003800000 */
.L_x_224:
        /* <DEDUP_REMOVED lines=10> */
.L_x_227:
[----:B------:R-:W-:Y:S05]  /*65a0*/  BSYNC B1 ;  /* 0x0000000000017941 */ /* 0x000fea0003800000 */
.L_x_226:
        /* <DEDUP_REMOVED lines=10> */
.L_x_229:
[----:B------:R-:W-:Y:S05]  /*6650*/  BSYNC B1 ;  /* 0x0000000000017941 */ /* 0x000fea0003800000 */
.L_x_228:
        /* <DEDUP_REMOVED lines=9> */
.L_x_231:
[----:B------:R-:W-:Y:S05]  /*66f0*/  BSYNC B1 ;  /* 0x0000000000017941 */ /* 0x000fea0003800000 */
.L_x_230:
        /* <DEDUP_REMOVED lines=9> */
.L_x_233:
[----:B------:R-:W-:Y:S05]  /*6790*/  BSYNC B1 ;  /* 0x0000000000017941 */ /* 0x000fea0003800000 */
.L_x_232:
        /* <DEDUP_REMOVED lines=10> */
.L_x_235:
[----:B------:R-:W-:Y:S05]  /*6840*/  BSYNC B1 ;  /* 0x0000000000017941 */ /* 0x000fea0003800000 */
.L_x_234:
        /* <DEDUP_REMOVED lines=10> */
.L_x_237:
[----:B------:R-:W-:Y:S05]  /*68f0*/  BSYNC B1 ;  /* 0x0000000000017941 */ /* 0x000fea0003800000 */
.L_x_236:
        /* <DEDUP_REMOVED lines=9> */
.L_x_239:
[----:B------:R-:W-:Y:S05]  /*6990*/  BSYNC B1 ;  /* 0x0000000000017941 */ /* 0x000fea0003800000 */
.L_x_238:
        /* <DEDUP_REMOVED lines=9> */
.L_x_241:
[----:B------:R-:W-:Y:S05]  /*6a30*/  BSYNC B1 ;  /* 0x0000000000017941 */ /* 0x000fea0003800000 */
.L_x_240:
        /* <DEDUP_REMOVED lines=10> */
.L_x_243:
[----:B------:R-:W-:Y:S05]  /*6ae0*/  BSYNC B1 ;  /* 0x0000000000017941 */ /* 0x000fea0003800000 */
.L_x_242:
        /* <DEDUP_REMOVED lines=10> */
.L_x_245:
[----:B------:R-:W-:Y:S05]  /*6b90*/  BSYNC B1 ;  /* 0x0000000000017941 */ /* 0x000fea0003800000 */
.L_x_244:
        /* <DEDUP_REMOVED lines=9> */
.L_x_247:
[----:B------:R-:W-:Y:S05]  /*6c30*/  BSYNC B1 ;  /* 0x0000000000017941 */ /* 0x000fea0003800000 */
.L_x_246:
        /* <DEDUP_REMOVED lines=9> */
.L_x_249:
[----:B------:R-:W-:Y:S05]  /*6cd0*/  BSYNC B1 ;  /* 0x0000000000017941 */ /* 0x000fea0003800000 */
.L_x_248:
        /* <DEDUP_REMOVED lines=10> */
.L_x_251:
[----:B------:R-:W-:Y:S05]  /*6d80*/  BSYNC B1 ;  /* 0x0000000000017941 */ /* 0x000fea0003800000 */
.L_x_250:
        /* <DEDUP_REMOVED lines=10> */
.L_x_253:
[----:B------:R-:W-:Y:S05]  /*6e30*/  BSYNC B1 ;  /* 0x0000000000017941 */ /* 0x000fea0003800000 */
.L_x_252:
        /* <DEDUP_REMOVED lines=9> */
.L_x_255:
[----:B------:R-:W-:Y:S05]  /*6ed0*/  BSYNC B1 ;  /* 0x0000000000017941 */ /* 0x000fea0003800000 */
.L_x_254:
        /* <DEDUP_REMOVED lines=9> */
.L_x_257:
[----:B------:R-:W-:Y:S05]  /*6f70*/  BSYNC B1 ;  /* 0x0000000000017941 */ /* 0x000fea0003800000 */
.L_x_256:
        /* <DEDUP_REMOVED lines=10> */
.L_x_259:
[----:B------:R-:W-:Y:S05]  /*7020*/  BSYNC B1 ;  /* 0x0000000000017941 */ /* 0x000fea0003800000 */
.L_x_258:
        /* <DEDUP_REMOVED lines=10> */
.L_x_261:
[----:B------:R-:W-:Y:S05]  /*70d0*/  BSYNC B1 ;  /* 0x0000000000017941 */ /* 0x000fea0003800000 */
.L_x_260:
        /* <DEDUP_REMOVED lines=9> */
.L_x_263:
[----:B------:R-:W-:Y:S05]  /*7170*/  BSYNC B1 ;  /* 0x0000000000017941 */ /* 0x000fea0003800000 */
.L_x_262:
        /* <DEDUP_REMOVED lines=9> */
.L_x_265:
[----:B------:R-:W-:Y:S05]  /*7210*/  BSYNC B1 ;  /* 0x0000000000017941 */ /* 0x000fea0003800000 */
.L_x_264:
        /* <DEDUP_REMOVED lines=10> */
.L_x_267:
[----:B------:R-:W-:Y:S05]  /*72c0*/  BSYNC B1 ;  /* 0x0000000000017941 */ /* 0x000fea0003800000 */
.L_x_266:
        /* <DEDUP_REMOVED lines=10> */
.L_x_269:
[----:B------:R-:W-:Y:S05]  /*7370*/  BSYNC B1 ;  /* 0x0000000000017941 */ /* 0x000fea0003800000 */
.L_x_268:
        /* <DEDUP_REMOVED lines=9> */
.L_x_271:
[----:B------:R-:W-:Y:S05]  /*7410*/  BSYNC B1 ;  /* 0x0000000000017941 */ /* 0x000fea0003800000 */
.L_x_270:
        /* <DEDUP_REMOVED lines=9> */
.L_x_273:
[----:B------:R-:W-:Y:S05]  /*74b0*/  BSYNC B1 ;  /* 0x0000000000017941 */ /* 0x000fea0003800000 */
.L_x_272:
        /* <DEDUP_REMOVED lines=10> */
.L_x_275:
[----:B------:R-:W-:Y:S05]  /*7560*/  BSYNC B1 ;  /* 0x0000000000017941 */ /* 0x000fea0003800000 */
.L_x_274:
        /* <DEDUP_REMOVED lines=10> */
.L_x_277:
[----:B------:R-:W-:Y:S05]  /*7610*/  BSYNC B1 ;  /* 0x0000000000017941 */ /* 0x000fea0003800000 */
.L_x_276:
        /* <DEDUP_REMOVED lines=9> */
.L_x_279:
[----:B------:R-:W-:Y:S05]  /*76b0*/  BSYNC B1 ;  /* 0x0000000000017941 */ /* 0x000fea0003800000 */
.L_x_278:
        /* <DEDUP_REMOVED lines=9> */
.L_x_281:
[----:B------:R-:W-:Y:S05]  /*7750*/  BSYNC B1 ;  /* 0x0000000000017941 */ /* 0x000fea0003800000 */
.L_x_280:
        /* <DEDUP_REMOVED lines=10> */
.L_x_283:
[----:B------:R-:W-:Y:S05]  /*7800*/  BSYNC B1 ;  /* 0x0000000000017941 */ /* 0x000fea0003800000 */
.L_x_282:
        /* <DEDUP_REMOVED lines=10> */
.L_x_285:
[----:B------:R-:W-:Y:S05]  /*78b0*/  BSYNC B1 ;  /* 0x0000000000017941 */ /* 0x000fea0003800000 */
.L_x_284:
        /* <DEDUP_REMOVED lines=9> */
.L_x_287:
[----:B------:R-:W-:Y:S05]  /*7950*/  BSYNC B1 ;  /* 0x0000000000017941 */ /* 0x000fea0003800000 */
.L_x_286:
[----:B0----5:R-:W-:Y:S01]  /*7960*/  IMAD.U32 R0, R19, 0x10000, RZ ;  /* 0x0001000013007824 */ /* 0x021fe200078e00ff */
[----:B------:R-:W-:Y:S01]  /*7970*/  ISETP.GT.AND P0, PT, R3, 0x8, P0 ;  /* 0x000000080300780c */ /* 0x000fe20000704270 */
[----:B------:R-:W-:Y:S01]  /*7980*/  @P1 IMAD.MOV.U32 R4, RZ, RZ, R10 ;  /* 0x000000ffff041224 */ /* 0x000fe200078e000a */
[----:B------:R-:W-:Y:S01]  /*7990*/  BSSY B1, `(.L_x_288) ;  /* 0x0000009000017945 */ /* 0x000fe20003800000 */
[----:B------:R-:W-:-:S04]  /*79a0*/  FMUL R5, R0, R155 ;  /* 0x0000009b00057220 */ /* 0x000fc80000400000 */
[----:B------:R-:W-:-:S05]  /*79b0*/  FFMA R5, R150, R154, R5 ;  /* 0x0000009a96057223 */ /* 0x000fca0000000005 */
[----:B------:R-:W-:-:S04]  /*79c0*/  F2FP.BF16.F32.PACK_AB R5, RZ, R5 ;  /* 0x00000005ff05723e */ /* 0x000fc800000010ff */
[----:B------:R-:W-:Y:S01]  /*79d0*/  PRMT R2, R5, 0x7610, R2 ;  /* 0x0000761005027816 */ /* 0x000fe20000000002 */
[----:B------:R-:W-:-:S05]  /*79e0*/  @P1 IMAD.MOV.U32 R5, RZ, RZ, R11 ;  /* 0x000000ffff051224 */ /* 0x000fca00078e000b */
[----:B------:R0:W-:Y:S01]  /*79f0*/  @P1 STG.E.U16 desc[UR36][R4.64+0x1f0], R2 ;  /* 0x0001f00204001986 */ /* 0x0001e2000c101524 */
[----:B------:R-:W-:Y:S05]  /*7a00*/  @!P0 BRA `(.L_x_289) ;  /* 0x0000000000048947 */ /* 0x000fea0003800000 */
[----:B------:R0:W5:Y:S02]  /*7a10*/  LDG.E.LTC128B.U16 R19, desc[UR36][R8.64+0x1f2] ;  /* 0x0001f22408137981 */ /* 0x000164000c1e1520 */
.L_x_289:
[----:B------:R-:W-:Y:S05]  /*7a20*/  BSYNC B1 ;  /* 0x0000000000017941 */ /* 0x000fea0003800000 */
.L_x_288:
[----:B------:R-:W-:Y:S05]  /*7a30*/  @!P0 BRA `(.L_x_290) ;  /* 0x0000002400488947 */ /* 0x000fea0003800000 */
[----:B-----5:R-:W-:-:S04]  /*7a40*/  IMAD.U32 R0, R19, 0x10000, RZ ;  /* 0x0001000013007824 */ /* 0x020fc800078e00ff */
[----:B------:R-:W-:-:S04]  /*7a50*/  FMUL R0, R0, R155 ;  /* 0x0000009b00007220 */ /* 0x000fc80000400000 */
[----:B------:R-:W-:-:S05]  /*7a60*/  FFMA R0, R151, R154, R0 ;  /* 0x0000009a97007223 */ /* 0x000fca0000000000 */
[----:B------:R-:W-:-:S05]  /*7a70*/  F2FP.BF16.F32.PACK_AB R0, RZ, R0 ;  /* 0x00000000ff00723e */ /* 0x000fca00000010ff */
[----:B------:R0:W-:Y:S01]  /*7a80*/  STG.E.U16 desc[UR36][R10.64+0x1f2], R0 ;  /* 0x0001f2000a007986 */ /* 0x0001e2000c101524 */
[----:B------:R-:W-:Y:S05]  /*7a90*/  BRA `(.L_x_290) ;  /* 0x0000002400307947 */ /* 0x000fea0003800000 */
.L_x_37:
[----:B------:R-:W-:Y:S01]  /*7aa0*/  ISETP.GT.AND P0, PT, R0, 0x1, PT ;  /* 0x000000010000780c */ /* 0x000fe20003f04270 */
[----:B------:R-:W-:Y:S01]  /*7ab0*/  ULDC.64 UR4, c[0x0][0x5c0] ;  /* 0x0001700000047ab9 */ /* 0x000fe20000000a00 */
[-C--:B------:R-:W-:Y:S01]  /*7ac0*/  FMUL R24, R24, R154.reuse ;  /* 0x0000009a18187220 */ /* 0x080fe20000400000 */
[-C--:B------:R-:W-:Y:S01]  /*7ad0*/  FMUL R25, R25, R154.reuse ;  /* 0x0000009a19197220 */ /* 0x080fe20000400000 */
[----:B------:R-:W-:Y:S01]  /*7ae0*/  ISETP.GT.AND P3, PT, R3, RZ, P0 ;  /* 0x000000ff0300720c */ /* 0x000fe20000764270 */
[-C--:B------:R-:W-:Y:S01]  /*7af0*/  FMUL R26, R26, R154.reuse ;  /* 0x0000009a1a1a7220 */ /* 0x080fe20000400000 */
[----:B------:R-:W-:Y:S01]  /*7b00*/  LEA R4, P4, R6, UR4, 0x1 ;  /* 0x0000000406047c11 */ /* 0x000fe2000f8808ff */
[----:B------:R-:W-:Y:S01]  /*7b10*/  FMUL R27, R27, R154 ;  /* 0x0000009a1b1b7220 */ /* 0x000fe20000400000 */
[----:B------:R-:W-:Y:S01]  /*7b20*/  F2FP.BF16.F32.PACK_AB R24, RZ, R24 ;  /* 0x00000018ff18723e */ /* 0x000fe200000010ff */
[-C--:B------:R-:W-:Y:S01]  /*7b30*/  FMUL R28, R28, R154.reuse ;  /* 0x0000009a1c1c7220 */ /* 0x080fe20000400000 */
[----:B------:R-:W-:Y:S01]  /*7b40*/  LEA.HI.X R5, R6, UR5, R179, 0x1, P4 ;  /* 0x0000000506057c11 */ /* 0x000fe2000a0f0cb3 */
[-C--:B------:R-:W-:Y:S01]  /*7b50*/  FMUL R29, R29, R154.reuse ;  /* 0x0000009a1d1d7220 */ /* 0x080fe20000400000 */
[----:B------:R-:W-:Y:S01]  /*7b60*/  F2FP.BF16.F32.PACK_AB R25, RZ, R25 ;  /* 0x00000019ff19723e */ /* 0x000fe200000010ff */
[-C--:B------:R-:W-:Y:S01]  /*7b70*/  FMUL R30, R30, R154.reuse ;  /* 0x0000009a1e1e7220 */ /* 0x080fe20000400000 */
[----:B------:R-:W-:Y:S01]  /*7b80*/  SHF.L.U64.HI R11, R10, 0x4, R11 ;  /* 0x000000040a0b7819 */ /* 0x000fe2000001020b */
[----:B------:R-:W-:Y:S01]  /*7b90*/  @P1 STG.E.U16 desc[UR36][R4.64], R24 ;  /* 0x0000001804001986 */ /* 0x000fe2000c101524 */
[----:B------:R-:W-:Y:S01]  /*7ba0*/  ISETP.GT.AND P1, PT, R0, 0x8, PT ;  /* 0x000000080000780c */ /* 0x000fe20003f24270 */
[----:B------:R-:W-:Y:S01]  /*7bb0*/  FMUL R31, R31, R154 ;  /* 0x0000009a1f1f7220 */ /* 0x000fe20000400000 */
[C---:B------:R-:W-:Y:S01]  /*7bc0*/  ISETP.GT.AND P4, PT, R3.reuse, 0x8, P0 ;  /* 0x000000080300780c */ /* 0x040fe20000784270 */
[----:B------:R-:W-:Y:S01]  /*7bd0*/  @P3 STG.E.U16 desc[UR36][R4.64+0x2], R25 ;  /* 0x0000021904003986 */ /* 0x000fe2000c101524 */
[----:B------:R-:W-:Y:S01]  /*7be0*/  LEA R6, P3, R10, R4, 0x4 ;  /* 0x000000040a067211 */ /* 0x000fe200078620ff */
[-C--:B------:R-:W-:Y:S01]  /*7bf0*/  FMUL R32, R32, R154.reuse ;  /* 0x0000009a20207220 */ /* 0x080fe20000400000 */
[----:B------:R-:W-:Y:S01]  /*7c00*/  ISETP.GT.AND P2, PT, R3, 0x8, P2 ;  /* 0x000000080300780c */ /* 0x000fe20001744270 */
[-C--:B------:R-:W-:Y:S01]  /*7c10*/  FMUL R33, R33, R154.reuse ;  /* 0x0000009a21217220 */ /* 0x080fe20000400000 */
[----:B------:R-:W-:Y:S01]  /*7c20*/  ISETP.GT.AND P0, PT, R0, 0x9, PT ;  /* 0x000000090000780c */ /* 0x000fe20003f04270 */
[----:B------:R-:W-:Y:S01]  /*7c30*/  IMAD.X R7, R11, 0x1, R5, P3 ;  /* 0x000000010b077824 */ /* 0x000fe200018e0605 */
[C---:B------:R-:W-:Y:S01]  /*7c40*/  ISETP.GT.AND P5, PT, R3.reuse, RZ, P1 ;  /* 0x000000ff0300720c */ /* 0x040fe20000fa4270 */
[-C--:B------:R-:W-:Y:S01]  /*7c50*/  FMUL R34, R34, R154.reuse ;  /* 0x0000009a22227220 */ /* 0x080fe20000400000 */
[----:B------:R-:W-:Y:S01]  /*7c60*/  ISETP.GT.AND P3, PT, R3, RZ, P0 ;  /* 0x000000ff0300720c */ /* 0x000fe20000764270 */
[----:B------:R-:W-:Y:S01]  /*7c70*/  FMUL R35, R35, R154 ;  /* 0x0000009a23237220 */ /* 0x000fe20000400000 */
[----:B------:R-:W-:Y:S01]  /*7c80*/  F2FP.BF16.F32.PACK_AB R26, RZ, R26 ;  /* 0x0000001aff1a723e */ /* 0x000fe200000010ff */
[-C--:B------:R-:W-:Y:S01]  /*7c90*/  FMUL R36, R36, R154.reuse ;  /* 0x0000009a24247220 */ /* 0x080fe20000400000 */
[----:B------:R-:W-:Y:S01]  /*7ca0*/  F2FP.BF16.F32.PACK_AB R27, RZ, R27 ;  /* 0x0000001bff1b723e */ /* 0x000fe200000010ff */
[----:B------:R-:W-:Y:S01]  /*7cb0*/  FMUL R37, R37, R154 ;  /* 0x0000009a25257220 */ /* 0x000fe20000400000 */
[----:B------:R-:W-:Y:S01]  /*7cc0*/  F2FP.BF16.F32.PACK_AB R28, RZ, R28 ;  /* 0x0000001cff1c723e */ /* 0x000fe200000010ff */
[----:B------:R-:W-:Y:S01]  /*7cd0*/  @P2 STG.E.U16 desc[UR36][R6.64], R26 ;  /* 0x0000001a06002986 */ /* 0x000fe2000c101524 */
[----:B------:R-:W-:Y:S01]  /*7ce0*/  F2FP.BF16.F32.PACK_AB R29, RZ, R29 ;  /* 0x0000001dff1d723e */ /* 0x000fe200000010ff */
[-C--:B------:R-:W-:Y:S01]  /*7cf0*/  FMUL R38, R38, R154.reuse ;  /* 0x0000009a26267220 */ /* 0x080fe20000400000 */
[----:B------:R-:W-:Y:S01]  /*7d00*/  ISETP.GT.AND P2, PT, R3, 0x8, P1 ;  /* 0x000000080300780c */ /* 0x000fe20000f44270 */
[----:B------:R-:W-:Y:S01]  /*7d10*/  @P4 STG.E.U16 desc[UR36][R6.64+0x2], R27 ;  /* 0x0000021b06004986 */ /* 0x000fe2000c101524 */
[----:B------:R-:W-:Y:S01]  /*7d20*/  ISETP.GT.AND P1, PT, R0, 0x10, PT ;  /* 0x000000100000780c */ /* 0x000fe20003f24270 */
[----:B------:R-:W-:Y:S01]  /*7d30*/  FMUL R39, R39, R154 ;  /* 0x0000009a27277220 */ /* 0x000fe20000400000 */
[----:B------:R-:W-:Y:S01]  /*7d40*/  F2FP.BF16.F32.PACK_AB R30, RZ, R30 ;  /* 0x0000001eff1e723e */ /* 0x000fe200000010ff */
[----:B------:R-:W-:Y:S01]  /*7d50*/  @P5 STG.E.U16 desc[UR36][R4.64+0x10], R28 ;  /* 0x0000101c04005986 */ /* 0x000fe2000c101524 */
[C---:B------:R-:W-:Y:S01]  /*7d60*/  ISETP.GT.AND P4, PT, R3.reuse, RZ, P1 ;  /* 0x000000ff0300720c */ /* 0x040fe20000f84270 */
[-C--:B------:R-:W-:Y:S01]  /*7d70*/  FMUL R40, R40, R154.reuse ;  /* 0x0000009a28287220 */ /* 0x080fe20000400000 */
[----:B------:R-:W-:Y:S01]  /*7d80*/  F2FP.BF16.F32.PACK_AB R31, RZ, R31 ;  /* 0x0000001fff1f723e */ /* 0x000fe200000010ff */
[----:B------:R-:W-:Y:S01]  /*7d90*/  @P3 STG.E.U16 desc[UR36][R4.64+0x12], R29 ;  /* 0x0000121d04003986 */ /* 0x000fe2000c101524 */
[----:B------:R-:W-:Y:S01]  /*7da0*/  ISETP.GT.AND P3, PT, R3, 0x8, P0 ;  /* 0x000000080300780c */ /* 0x000fe20000764270 */
[----:B------:R-:W-:Y:S01]  /*7db0*/  FMUL R41, R41, R154 ;  /* 0x0000009a29297220 */ /* 0x000fe20000400000 */
[----:B------:R-:W-:Y:S01]  /*7dc0*/  ISETP.GT.AND P0, PT, R0, 0x11, PT ;  /* 0x000000110000780c */ /* 0x000fe20003f04270 */
[----:B------:R-:W-:Y:S01]  /*7dd0*/  @P2 STG.E.U16 desc[UR36][R6.64+0x10], R30 ;  /* 0x0000101e06002986 */ /* 0x000fe2000c101524 */
[----:B------:R-:W-:Y:S01]  /*7de0*/  F2FP.BF16.F32.PACK_AB R32, RZ, R32 ;  /* 0x00000020ff20723e */ /* 0x000fe200000010ff */
[-C--:B------:R-:W-:Y:S01]  /*7df0*/  FMUL R42, R42, R154.reuse ;  /* 0x0000009a2a2a7220 */ /* 0x080fe20000400000 */
[----:B------:R-:W-:Y:S01]  /*7e00*/  ISETP.GT.AND P5, PT, R3, RZ, P0 ;  /* 0x000000ff0300720c */ /* 0x000fe200007a4270 */
[-C--:B------:R-:W-:Y:S01]  /*7e10*/  FMUL R43, R43, R154.reuse ;  /* 0x0000009a2b2b7220 */ /* 0x080fe20000400000 */
[----:B------:R-:W-:Y:S01]  /*7e20*/  ISETP.GT.AND P2, PT, R3, 0x8, P1 ;  /* 0x000000080300780c */ /* 0x000fe20000f44270 */
[-C--:B------:R-:W-:Y:S01]  /*7e30*/  FMUL R44, R44, R154.reuse ;  /* 0x0000009a2c2c7220 */ /* 0x080fe20000400000 */
[----:B------:R-:W-:Y:S01]  /*7e40*/  ISETP.GT.AND P1, PT, R0, 0x18, PT ;  /* 0x000000180000780c */ /* 0x000fe20003f24270 */
[-C--:B------:R-:W-:Y:S01]  /*7e50*/  FMUL R45, R45, R154.reuse ;  /* 0x0000009a2d2d7220 */ /* 0x080fe20000400000 */
[----:B------:R-:W-:Y:S01]  /*7e60*/  F2FP.BF16.F32.PACK_AB R33, RZ, R33 ;  /* 0x00000021ff21723e */ /* 0x000fe200000010ff */
[----:B------:R-:W-:Y:S01]  /*7e70*/  @P3 STG.E.U16 desc[UR36][R6.64+0x12], R31 ;  /* 0x0000121f06003986 */ /* 0x000fe2000c101524 */
[C---:B------:R-:W-:Y:S01]  /*7e80*/  ISETP.GT.AND P3, PT, R3.reuse, 0x8, P0 ;  /* 0x000000080300780c */ /* 0x040fe20000764270 */
[-C--:B------:R-:W-:Y:S01]  /*7e90*/  FMUL R46, R46, R154.reuse ;  /* 0x0000009a2e2e7220 */ /* 0x080fe20000400000 */
[----:B------:R-:W-:Y:S01]  /*7ea0*/  ISETP.GT.AND P0, PT, R0, 0x19, PT ;  /* 0x000000190000780c */ /* 0x000fe20003f04270 */
[----:B------:R-:W-:Y:S01]  /*7eb0*/  @P4 STG.E.U16 desc[UR36][R4.64+0x20], R32 ;  /* 0x0000202004004986 */ /* 0x000fe2000c101524 */
[----:B------:R-:W-:Y:S01]  /*7ec0*/  ISETP.GT.AND P4, PT, R3, RZ, P1 ;  /* 0x000000ff0300720c */ /* 0x000fe20000f84270 */
[----:B------:R-:W-:Y:S01]  /*7ed0*/  FMUL R47, R47, R154 ;  /* 0x0000009a2f2f7220 */ /* 0x000fe20000400000 */
[----:B------:R-:W-:Y:S01]  /*7ee0*/  F2FP.BF16.F32.PACK_AB R34, RZ, R34 ;  /* 0x00000022ff22723e */ /* 0x000fe200000010ff */
[----:B------:R-:W-:Y:S01]  /*7ef0*/  @P5 STG.E.U16 desc[UR36][R4.64+0x22], R33 ;  /* 0x0000222104005986 */ /* 0x000fe2000c101524 */
[----:B------:R-:W-:Y:S01]  /*7f00*/  ISETP.GT.AND P5, PT, R3, RZ, P0 ;  /* 0x000000ff0300720c */ /* 0x000fe200007a4270 */
[----:B------:R-:W-:Y:S01]  /*7f10*/  FMUL R48, R48, R154 ;  /* 0x0000009a30307220 */ /* 0x000fe20000400000 */
[----:B------:R-:W-:Y:S01]  /*7f20*/  F2FP.BF16.F32.PACK_AB R35, RZ, R35 ;  /* 0x00000023ff23723e */ /* 0x000fe200000010ff */
[----:B------:R-:W-:Y:S01]  /*7f30*/  @P2 STG.E.U16 desc[UR36][R6.64+0x20], R34 ;  /* 0x0000202206002986 */ /* 0x000fe2000c101524 */
[----:B------:R-:W-:Y:S01]  /*7f40*/  F2FP.BF16.F32.PACK_AB R36, RZ, R36 ;  /* 0x00000024ff24723e */ /* 0x000fe200000010ff */
[-C--:B------:R-:W-:Y:S01]  /*7f50*/  FMUL R49, R49, R154.reuse ;  /* 0x0000009a31317220 */ /* 0x080fe20000400000 */
[C---:B------:R-:W-:Y:S01]  /*7f60*/  ISETP.GT.AND P2, PT, R3.reuse, 0x8, P1 ;  /* 0x000000080300780c */ /* 0x040fe20000f44270 */
[----:B------:R-:W-:Y:S01]  /*7f70*/  @P3 STG.E.U16 desc[UR36][R6.64+0x22], R35 ;  /* 0x0000222306003986 */ /* 0x000fe2000c101524 */
[----:B------:R-:W-:Y:S01]  /*7f80*/  ISETP.GT.AND P1, PT, R0, 0x20, PT ;  /* 0x000000200000780c */ /* 0x000fe20003f24270 */
[-C--:B------:R-:W-:Y:S01]  /*7f90*/  FMUL R50, R50, R154.reuse ;  /* 0x0000009a32327220 */ /* 0x080fe20000400000 */
[----:B------:R-:W-:Y:S01]  /*7fa0*/  F2FP.BF16.F32.PACK_AB R37, RZ, R37 ;  /* 0x00000025ff25723e */ /* 0x000fe200000010ff */
[----:B------:R-:W-:Y:S01]  /*7fb0*/  @P4 STG.E.U16 desc[UR36][R4.64+0x30], R36 ;  /* 0x0000302404004986 */ /* 0x000fe2000c101524 */
[----:B------:R-:W-:Y:S01]  /*7fc0*/  ISETP.GT.AND P3, PT, R3, 0x8, P0 ;  /* 0x000000080300780c */ /* 0x000fe20000764270 */
[-C--:B------:R-:W-:Y:S01]  /*7fd0*/  FMUL R51, R51, R154.reuse ;  /* 0x0000009a33337220 */ /* 0x080fe20000400000 */
[----:B------:R-:W-:Y:S01]  /*7fe0*/  ISETP.GT.AND P0, PT, R0, 0x21, PT ;  /* 0x000000210000780c */ /* 0x000fe20003f04270 */
[----:B------:R-:W-:Y:S01]  /*7ff0*/  @P5 STG.E.U16 desc[UR36][R4.64+0x32], R37 ;  /* 0x0000322504005986 */ /* 0x000fe2000c101524 */
[----:B------:R-:W-:Y:S01]  /*8000*/  ISETP.GT.AND P4, PT, R3, RZ, P1 ;  /* 0x000000ff0300720c */ /* 0x000fe20000f84270 */
[----:B------:R-:W-:Y:S01]  /*8010*/  FMUL R52, R52, R154 ;  /* 0x0000009a34347220 */ /* 0x000fe20000400000 */
[----:B------:R-:W-:Y:S01]  /*8020*/  F2FP.BF16.F32.PACK_AB R38, RZ, R38 ;  /* 0x00000026ff26723e */ /* 0x000fe200000010ff */
[-C--:B------:R-:W-:Y:S01]  /*8030*/  FMUL R53, R53, R154.reuse ;  /* 0x0000009a35357220 */ /* 0x080fe20000400000 */
        /* <DEDUP_REMOVED lines=325> */
[----:B------:R-:W-:Y:S01]  /*9490*/  FMUL R151, R151, R154 ;  /* 0x0000009a97977220 */ /* 0x000fe20000400000 */
[----:B------:R-:W-:Y:S01]  /*94a0*/  ISETP.GT.AND P2, PT, R3, 0x8, P1 ;  /* 0x000000080300780c */ /* 0x000fe20000f44270 */
[----:B------:R-:W-:Y:S01]  /*94b0*/  @P3 STG.E.U16 desc[UR36][R6.64+0x132], R103 ;  /* 0x0001326706003986 */ /* 0x000fe2000c101524 */
[----:B------:R-:W-:-:S02]  /*94c0*/  ISETP.GT.AND P1, PT, R0, 0xa8, PT ;  /* 0x000000a80000780c */ /* 0x000fc40003f24270 */
[----:B------:R-:W-:Y:S01]  /*94d0*/  F2FP.BF16.F32.PACK_AB R105, RZ, R105 ;  /* 0x00000069ff69723e */ /* 0x000fe200000010ff */
[----:B------:R-:W-:Y:S01]  /*94e0*/  @P4 STG.E.U16 desc[UR36][R4.64+0x140], R104 ;  /* 0x0001406804004986 */ /* 0x000fe2000c101524 */
[C---:B------:R-:W-:Y:S02]  /*94f0*/  ISETP.GT.AND P3, PT, R3.reuse, 0x8, P0 ;  /* 0x000000080300780c */ /* 0x040fe40000764270 */
[----:B------:R-:W-:Y:S01]  /*9500*/  ISETP.GT.AND P0, PT, R0, 0xa9, PT ;  /* 0x000000a90000780c */ /* 0x000fe20003f04270 */
[----:B------:R-:W-:Y:S01]  /*9510*/  @P5 STG.E.U16 desc[UR36][R4.64+0x142], R105 ;  /* 0x0001426904005986 */ /* 0x000fe2000c101524 */
[C---:B------:R-:W-:Y:S02]  /*9520*/  ISETP.GT.AND P4, PT, R3.reuse, RZ, P1 ;  /* 0x000000ff0300720c */ /* 0x040fe40000f84270 */
[----:B------:R-:W-:Y:S02]  /*9530*/  F2FP.BF16.F32.PACK_AB R106, RZ, R106 ;  /* 0x0000006aff6a723e */ /* 0x000fe400000010ff */
[----:B------:R-:W-:-:S02]  /*9540*/  ISETP.GT.AND P5, PT, R3, RZ, P0 ;  /* 0x000000ff0300720c */ /* 0x000fc400007a4270 */
[----:B------:R-:W-:Y:S01]  /*9550*/  F2FP.BF16.F32.PACK_AB R107, RZ, R107 ;  /* 0x0000006bff6b723e */ /* 0x000fe200000010ff */
[----:B------:R-:W-:Y:S01]  /*9560*/  @P2 STG.E.U16 desc[UR36][R6.64+0x140], R106 ;  /* 0x0001406a06002986 */ /* 0x000fe2000c101524 */
[----:B------:R-:W-:Y:S02]  /*9570*/  F2FP.BF16.F32.PACK_AB R108, RZ, R108 ;  /* 0x0000006cff6c723e */ /* 0x000fe400000010ff */
[C---:B------:R-:W-:Y:S01]  /*9580*/  ISETP.GT.AND P2, PT, R3.reuse, 0x8, P1 ;  /* 0x000000080300780c */ /* 0x040fe20000f44270 */
[----:B------:R-:W-:Y:S01]  /*9590*/  @P3 STG.E.U16 desc[UR36][R6.64+0x142], R107 ;  /* 0x0001426b06003986 */ /* 0x000fe2000c101524 */
[----:B------:R-:W-:Y:S02]  /*95a0*/  ISETP.GT.AND P1, PT, R0, 0xb0, PT ;  /* 0x000000b00000780c */ /* 0x000fe40003f24270 */
[----:B------:R-:W-:Y:S01]  /*95b0*/  F2FP.BF16.F32.PACK_AB R109, RZ, R109 ;  /* 0x0000006dff6d723e */ /* 0x000fe200000010ff */
[----:B------:R-:W-:Y:S01]  /*95c0*/  @P4 STG.E.U16 desc[UR36][R4.64+0x150], R108 ;  /* 0x0001506c04004986 */ /* 0x000fe2000c101524 */
[----:B------:R-:W-:-:S02]  /*95d0*/  ISETP.GT.AND P3, PT, R3, 0x8, P0 ;  /* 0x000000080300780c */ /* 0x000fc40000764270 */
[----:B------:R-:W-:Y:S01]  /*95e0*/  ISETP.GT.AND P0, PT, R0, 0xb1, PT ;  /* 0x000000b10000780c */ /* 0x000fe20003f04270 */
[----:B------:R-:W-:Y:S01]  /*95f0*/  @P5 STG.E.U16 desc[UR36][R4.64+0x152], R109 ;  /* 0x0001526d04005986 */ /* 0x000fe2000c101524 */
[C---:B------:R-:W-:Y:S02]  /*9600*/  ISETP.GT.AND P4, PT, R3.reuse, RZ, P1 ;  /* 0x000000ff0300720c */ /* 0x040fe40000f84270 */
[----:B------:R-:W-:Y:S02]  /*9610*/  F2FP.BF16.F32.PACK_AB R110, RZ, R110 ;  /* 0x0000006eff6e723e */ /* 0x000fe400000010ff */
[----:B------:R-:W-:Y:S02]  /*9620*/  ISETP.GT.AND P5, PT, R3, RZ, P0 ;  /* 0x000000ff0300720c */ /* 0x000fe400007a4270 */
[----:B------:R-:W-:Y:S01]  /*9630*/  F2FP.BF16.F32.PACK_AB R111, RZ, R111 ;  /* 0x0000006fff6f723e */ /* 0x000fe200000010ff */
[----:B------:R-:W-:Y:S01]  /*9640*/  @P2 STG.E.U16 desc[UR36][R6.64+0x150], R110 ;  /* 0x0001506e06002986 */ /* 0x000fe2000c101524 */
[----:B------:R-:W-:-:S02]  /*9650*/  F2FP.BF16.F32.PACK_AB R112, RZ, R112 ;  /* 0x00000070ff70723e */ /* 0x000fc400000010ff */
[C---:B------:R-:W-:Y:S01]  /*9660*/  ISETP.GT.AND P2, PT, R3.reuse, 0x8, P1 ;  /* 0x000000080300780c */ /* 0x040fe20000f44270 */
[----:B------:R-:W-:Y:S01]  /*9670*/  @P3 STG.E.U16 desc[UR36][R6.64+0x152], R111 ;  /* 0x0001526f06003986 */ /* 0x000fe2000c101524 */
[C---:B------:R-:W-:Y:S02]  /*9680*/  ISETP.GT.AND P1, PT, R0.reuse, 0xb8, PT ;  /* 0x000000b80000780c */ /* 0x040fe40003f24270 */
[----:B------:R-:W-:Y:S01]  /*9690*/  F2FP.BF16.F32.PACK_AB R113, RZ, R113 ;  /* 0x00000071ff71723e */ /* 0x000fe200000010ff */
[----:B------:R-:W-:Y:S01]  /*96a0*/  @P4 STG.E.U16 desc[UR36][R4.64+0x160], R112 ;  /* 0x0001607004004986 */ /* 0x000fe2000c101524 */
[C---:B------:R-:W-:Y:S02]  /*96b0*/  ISETP.GT.AND P3, PT, R3.reuse, 0x8, P0 ;  /* 0x000000080300780c */ /* 0x040fe40000764270 */
[----:B------:R-:W-:Y:S01]  /*96c0*/  ISETP.GT.AND P0, PT, R0, 0xb9, PT ;  /* 0x000000b90000780c */ /* 0x000fe20003f04270 */
[----:B------:R-:W-:Y:S01]  /*96d0*/  @P5 STG.E.U16 desc[UR36][R4.64+0x162], R113 ;  /* 0x0001627104005986 */ /* 0x000fe2000c101524 */
[----:B------:R-:W-:-:S02]  /*96e0*/  ISETP.GT.AND P4, PT, R3, RZ, P1 ;  /* 0x000000ff0300720c */ /* 0x000fc40000f84270 */
[----:B------:R-:W-:Y:S02]  /*96f0*/  F2FP.BF16.F32.PACK_AB R114, RZ, R114 ;  /* 0x00000072ff72723e */ /* 0x000fe400000010ff */
[C---:B------:R-:W-:Y:S02]  /*9700*/  ISETP.GT.AND P5, PT, R3.reuse, RZ, P0 ;  /* 0x000000ff0300720c */ /* 0x040fe400007a4270 */
[----:B------:R-:W-:Y:S01]  /*9710*/  F2FP.BF16.F32.PACK_AB R115, RZ, R115 ;  /* 0x00000073ff73723e */ /* 0x000fe200000010ff */
[----:B------:R-:W-:Y:S01]  /*9720*/  @P2 STG.E.U16 desc[UR36][R6.64+0x160], R114 ;  /* 0x0001607206002986 */ /* 0x000fe2000c101524 */
[----:B------:R-:W-:Y:S02]  /*9730*/  F2FP.BF16.F32.PACK_AB R116, RZ, R116 ;  /* 0x00000074ff74723e */ /* 0x000fe400000010ff */
        /* <DEDUP_REMOVED lines=65> */
[----:B------:R-:W-:Y:S02]  /*9b50*/  ISETP.GT.AND P5, PT, R3, RZ, P0 ;  /* 0x000000ff0300720c */ /* 0x000fe400007a4270 */
[----:B------:R-:W-:Y:S02]  /*9b60*/  F2FP.BF16.F32.PACK_AB R134, RZ, R134 ;  /* 0x00000086ff86723e */ /* 0x000fe400000010ff */
[----:B------:R-:W-:Y:S02]  /*9b70*/  F2FP.BF16.F32.PACK_AB R135, RZ, R135 ;  /* 0x00000087ff87723e */ /* 0x000fe400000010ff */
[----:B------:R-:W-:Y:S01]  /*9b80*/  F2FP.BF16.F32.PACK_AB R136, RZ, R136 ;  /* 0x00000088ff88723e */ /* 0x000fe200000010ff */
[----:B------:R-:W-:Y:S01]  /*9b90*/  @P2 STG.E.U16 desc[UR36][R6.64+0x1b0], R134 ;  /* 0x0001b08606002986 */ /* 0x000fe2000c101524 */
[----:B------:R-:W-:-:S02]  /*9ba0*/  F2FP.BF16.F32.PACK_AB R137, RZ, R137 ;  /* 0x00000089ff89723e */ /* 0x000fc400000010ff */
[C---:B------:R-:W-:Y:S01]  /*9bb0*/  ISETP.GT.AND P1, PT, R3.reuse, 0x8, P1 ;  /* 0x000000080300780c */ /* 0x040fe20000f24270 */
[----:B------:R-:W-:Y:S01]  /*9bc0*/  @P3 STG.E.U16 desc[UR36][R6.64+0x1b2], R135 ;  /* 0x0001b28706003986 */ /* 0x000fe2000c101524 */
[C---:B------:R-:W-:Y:S02]  /*9bd0*/  ISETP.GT.AND P2, PT, R3.reuse, 0x8, P0 ;  /* 0x000000080300780c */ /* 0x040fe40000744270 */
[C---:B------:R-:W-:Y:S01]  /*9be0*/  ISETP.GT.AND P0, PT, R0.reuse, 0xe9, PT ;  /* 0x000000e90000780c */ /* 0x040fe20003f04270 */
[----:B------:R-:W-:Y:S01]  /*9bf0*/  @P4 STG.E.U16 desc[UR36][R4.64+0x1c0], R136 ;  /* 0x0001c08804004986 */ /* 0x000fe2000c101524 */
[----:B------:R-:W-:Y:S02]  /*9c00*/  ISETP.GT.AND P4, PT, R0, 0xe8, PT ;  /* 0x000000e80000780c */ /* 0x000fe40003f84270 */
[----:B------:R-:W-:Y:S01]  /*9c10*/  F2FP.BF16.F32.PACK_AB R138, RZ, R138 ;  /* 0x0000008aff8a723e */ /* 0x000fe200000010ff */
[----:B------:R-:W-:Y:S01]  /*9c20*/  @P5 STG.E.U16 desc[UR36][R4.64+0x1c2], R137 ;  /* 0x0001c28904005986 */ /* 0x000fe2000c101524 */
[----:B------:R-:W-:-:S02]  /*9c30*/  ISETP.GT.AND P5, PT, R3, RZ, P4 ;  /* 0x000000ff0300720c */ /* 0x000fc400027a4270 */
[----:B------:R-:W-:Y:S01]  /*9c40*/  F2FP.BF16.F32.PACK_AB R139, RZ, R139 ;  /* 0x0000008bff8b723e */ /* 0x000fe200000010ff */
[----:B------:R-:W-:Y:S01]  /*9c50*/  @P1 STG.E.U16 desc[UR36][R6.64+0x1c0], R138 ;  /* 0x0001c08a06001986 */ /* 0x000fe2000c101524 */
[----:B------:R-:W-:Y:S02]  /*9c60*/  F2FP.BF16.F32.PACK_AB R140, RZ, R140 ;  /* 0x0000008cff8c723e */ /* 0x000fe400000010ff */
[C---:B------:R-:W-:Y:S01]  /*9c70*/  ISETP.GT.AND P3, PT, R3.reuse, RZ, P0 ;  /* 0x000000ff0300720c */ /* 0x040fe20000764270 */
[----:B------:R-:W-:Y:S01]  /*9c80*/  @P2 STG.E.U16 desc[UR36][R6.64+0x1c2], R139 ;  /* 0x0001c28b06002986 */ /* 0x000fe2000c101524 */
[C---:B------:R-:W-:Y:S02]  /*9c90*/  ISETP.GT.AND P4, PT, R3.reuse, 0x8, P4 ;  /* 0x000000080300780c */ /* 0x040fe40002784270 */
[----:B------:R-:W-:Y:S02]  /*9ca0*/  F2FP.BF16.F32.PACK_AB R141, RZ, R141 ;  /* 0x0000008dff8d723e */ /* 0x000fe400000010ff */
[----:B------:R-:W-:Y:S01]  /*9cb0*/  F2FP.BF16.F32.PACK_AB R142, RZ, R142 ;  /* 0x0000008eff8e723e */ /* 0x000fe200000010ff */
[----:B------:R-:W-:Y:S01]  /*9cc0*/  @P5 STG.E.U16 desc[UR36][R4.64+0x1d0], R140 ;  /* 0x0001d08c04005986 */ /* 0x000fe2000c101524 */
[----:B------:R-:W-:-:S02]  /*9cd0*/  ISETP.GT.AND P5, PT, R3, 0x8, P0 ;  /* 0x000000080300780c */ /* 0x000fc400007a4270 */
[----:B------:R-:W-:Y:S02]  /*9ce0*/  F2FP.BF16.F32.PACK_AB R143, RZ, R143 ;  /* 0x0000008fff8f723e */ /* 0x000fe400000010ff */
[C---:B------:R-:W-:Y:S01]  /*9cf0*/  ISETP.GT.AND P0, PT, R0.reuse, 0xf1, PT ;  /* 0x000000f10000780c */ /* 0x040fe20003f04270 */
[----:B------:R-:W-:Y:S01]  /*9d00*/  @P3 STG.E.U16 desc[UR36][R4.64+0x1d2], R141 ;  /* 0x0001d28d04003986 */ /* 0x000fe2000c101524 */
[----:B------:R-:W-:Y:S02]  /*9d10*/  ISETP.GT.AND P3, PT, R0, 0xf0, PT ;  /* 0x000000f00000780c */ /* 0x000fe40003f64270 */
[----:B------:R-:W-:Y:S01]  /*9d20*/  F2FP.BF16.F32.PACK_AB R144, RZ, R144 ;  /* 0x00000090ff90723e */ /* 0x000fe200000010ff */
[----:B------:R-:W-:Y:S01]  /*9d30*/  @P4 STG.E.U16 desc[UR36][R6.64+0x1d0], R142 ;  /* 0x0001d08e06004986 */ /* 0x000fe2000c101524 */
[C---:B------:R-:W-:Y:S02]  /*9d40*/  ISETP.GT.AND P4, PT, R3.reuse, RZ, P3 ;  /* 0x000000ff0300720c */ /* 0x040fe40001f84270 */
[C---:B------:R-:W-:Y:S01]  /*9d50*/  ISETP.GT.AND P3, PT, R3.reuse, 0x8, P3 ;  /* 0x000000080300780c */ /* 0x040fe20001f64270 */
[----:B------:R-:W-:Y:S01]  /*9d60*/  @P5 STG.E.U16 desc[UR36][R6.64+0x1d2], R143 ;  /* 0x0001d28f06005986 */ /* 0x000fe2000c101524 */
[----:B------:R-:W-:-:S02]  /*9d70*/  ISETP.GT.AND P5, PT, R3, RZ, P0 ;  /* 0x000000ff0300720c */ /* 0x000fc400007a4270 */
[----:B------:R-:W-:Y:S02]  /*9d80*/  F2FP.BF16.F32.PACK_AB R145, RZ, R145 ;  /* 0x00000091ff91723e */ /* 0x000fe400000010ff */
[C---:B------:R-:W-:Y:S02]  /*9d90*/  ISETP.GT.AND P0, PT, R3.reuse, 0x8, P0 ;  /* 0x000000080300780c */ /* 0x040fe40000704270 */
[C---:B------:R-:W-:Y:S02]  /*9da0*/  ISETP.GT.AND P1, PT, R0.reuse, 0xf9, PT ;  /* 0x000000f90000780c */ /* 0x040fe40003f24270 */
[----:B------:R-:W-:Y:S01]  /*9db0*/  ISETP.GT.AND P2, PT, R0, 0xf8, PT ;  /* 0x000000f80000780c */ /* 0x000fe20003f44270 */
[----:B------:R-:W-:Y:S01]  /*9dc0*/  @P4 STG.E.U16 desc[UR36][R4.64+0x1e0], R144 ;  /* 0x0001e09004004986 */ /* 0x000fe2000c101524 */
[C---:B------:R-:W-:Y:S01]  /*9dd0*/  ISETP.GT.AND P4, PT, R3.reuse, RZ, P1 ;  /* 0x000000ff0300720c */ /* 0x040fe20000f84270 */
[----:B------:R-:W-:Y:S01]  /*9de0*/  @P3 IMAD.MOV.U32 R2, RZ, RZ, R6 ;  /* 0x000000ffff023224 */ /* 0x000fe200078e0006 */
[C---:B------:R-:W-:Y:S01]  /*9df0*/  ISETP.GT.AND P1, PT, R3.reuse, 0x8, P1 ;  /* 0x000000080300780c */ /* 0x040fe20000f24270 */
[----:B------:R-:W-:Y:S01]  /*9e00*/  @P5 STG.E.U16 desc[UR36][R4.64+0x1e2], R145 ;  /* 0x0001e29104005986 */ /* 0x000fe2000c101524 */
[----:B------:R-:W-:-:S02]  /*9e10*/  ISETP.GT.AND P5, PT, R3, RZ, P2 ;  /* 0x000000ff0300720c */ /* 0x000fc400017a4270 */
[----:B------:R-:W-:Y:S01]  /*9e20*/  ISETP.GT.AND P2, PT, R3, 0x8, P2 ;  /* 0x000000080300780c */ /* 0x000fe20001744270 */
[----:B------:R-:W-:Y:S01]  /*9e30*/  @P3 IMAD.MOV.U32 R3, RZ, RZ, R7 ;  /* 0x000000ffff033224 */ /* 0x000fe200078e0007 */
[----:B------:R-:W-:Y:S02]  /*9e40*/  F2FP.BF16.F32.PACK_AB R146, RZ, R146 ;  /* 0x00000092ff92723e */ /* 0x000fe400000010ff */
[----:B------:R-:W-:Y:S02]  /*9e50*/  F2FP.BF16.F32.PACK_AB R147, RZ, R147 ;  /* 0x00000093ff93723e */ /* 0x000fe400000010ff */
[----:B------:R-:W-:Y:S01]  /*9e60*/  F2FP.BF16.F32.PACK_AB R148, RZ, R148 ;  /* 0x00000094ff94723e */ /* 0x000fe200000010ff */
[----:B------:R0:W-:Y:S01]  /*9e70*/  @P3 STG.E.U16 desc[UR36][R2.64+0x1e0], R146 ;  /* 0x0001e09202003986 */ /* 0x0001e2000c101524 */
[----:B------:R-:W-:Y:S02]  /*9e80*/  F2FP.BF16.F32.PACK_AB R149, RZ, R149 ;  /* 0x00000095ff95723e */ /* 0x000fe400000010ff */
[----:B------:R-:W-:-:S02]  /*9e90*/  F2FP.BF16.F32.PACK_AB R150, RZ, R150 ;  /* 0x00000096ff96723e */ /* 0x000fc400000010ff */
[----:B------:R-:W-:Y:S01]  /*9ea0*/  F2FP.BF16.F32.PACK_AB R151, RZ, R151 ;  /* 0x00000097ff97723e */ /* 0x000fe200000010ff */
[----:B0-----:R-:W-:Y:S02]  /*9eb0*/  @P0 IMAD.MOV.U32 R2, RZ, RZ, R6 ;  /* 0x000000ffff020224 */ /* 0x001fe400078e0006 */
[----:B------:R-:W-:-:S05]  /*9ec0*/  @P0 IMAD.MOV.U32 R3, RZ, RZ, R7 ;  /* 0x000000ffff030224 */ /* 0x000fca00078e0007 */
[----:B------:R0:W-:Y:S02]  /*9ed0*/  @P0 STG.E.U16 desc[UR36][R2.64+0x1e2], R147 ;  /* 0x0001e29302000986 */ /* 0x0001e4000c101524 */
[----:B0-----:R-:W-:Y:S02]  /*9ee0*/  @P5 IMAD.MOV.U32 R2, RZ, RZ, R4 ;  /* 0x000000ffff025224 */ /* 0x001fe400078e0004 */
[----:B------:R-:W-:-:S05]  /*9ef0*/  @P5 IMAD.MOV.U32 R3, RZ, RZ, R5 ;  /* 0x000000ffff035224 */ /* 0x000fca00078e0005 */
[----:B------:R0:W-:Y:S04]  /*9f00*/  @P5 STG.E.U16 desc[UR36][R2.64+0x1f0], R148 ;  /* 0x0001f09402005986 */ /* 0x0001e8000c101524 */
[----:B------:R1:W-:Y:S01]  /*9f10*/  @P4 STG.E.U16 desc[UR36][R4.64+0x1f2], R149 ;  /* 0x0001f29504004986 */ /* 0x0003e2000c101524 */
[----:B0-----:R-:W-:Y:S02]  /*9f20*/  @P2 IMAD.MOV.U32 R2, RZ, RZ, R6 ;  /* 0x000000ffff022224 */ /* 0x001fe400078e0006 */
[----:B------:R-:W-:-:S05]  /*9f30*/  @P2 IMAD.MOV.U32 R3, RZ, RZ, R7 ;  /* 0x000000ffff032224 */ /* 0x000fca00078e0007 */
[----:B------:R1:W-:Y:S04]  /*9f40*/  @P2 STG.E.U16 desc[UR36][R2.64+0x1f0], R150 ;  /* 0x0001f09602002986 */ /* 0x0003e8000c101524 */
[----:B------:R1:W-:Y:S02]  /*9f50*/  @P1 STG.E.U16 desc[UR36][R6.64+0x1f2], R151 ;  /* 0x0001f29706001986 */ /* 0x0003e4000c101524 */
.L_x_290:
[----:B------:R-:W-:Y:S05]  /*9f60*/  BSYNC B0 ;  /* 0x0000000000007941 */ /* 0x000fea0003800000 */
.L_x_36:
[----:B01----:R-:W2:Y:S01]  /*9f70*/  LDL.64 R2, [R1] ;  /* 0x0000000001027983 */ /* 0x003ea20000100a00 */
[----:B------:R-:W-:Y:S01]  /*9f80*/  ULDC.64 UR4, c[0x0][0x650] ;  /* 0x0001940000047ab9 */ /* 0x000fe20000000a00 */
[----:B------:R0:W-:Y:S01]  /*9f90*/  SYNCS.ARRIVE.TRANS64.A1T0 RZ, [R162+UR45], RZ ;  /* 0x000000ffa2ff79a7 */ /* 0x0001e2000810002d */
[----:B------:R-:W-:Y:S01]  /*9fa0*/  PRMT R0, RZ, 0x7610, R0 ;  /* 0x00007610ff007816 */ /* 0x000fe20000000000 */
[----:B-----5:R-:W-:Y:S02]  /*9fb0*/  IMAD.MOV.U32 R19, RZ, RZ, -0x1 ;  /* 0xffffffffff137424 */ /* 0x020fe400078e00ff */
[----:B------:R-:W-:Y:S01]  /*9fc0*/  IMAD.MOV.U32 R22, RZ, RZ, -0x1 ;  /* 0xffffffffff167424 */ /* 0x000fe200078e00ff */
[----:B--2---:R-:W-:-:S04]  /*9fd0*/  LEA R18, P0, R2, R18, 0x1 ;  /* 0x0000001202127211 */ /* 0x004fc800078008ff */
[----:B------:R-:W-:Y:S01]  /*9fe0*/  LEA.HI.X R17, R2, R17, R23, 0x1, P0 ;  /* 0x0000001102117211 */ /* 0x000fe200000f0c17 */
[----:B------:R-:W-:Y:S01]  /*9ff0*/  IMAD.MOV.U32 R2, RZ, RZ, -0x1 ;  /* 0xffffffffff027424 */ /* 0x000fe200078e00ff */
[----:B------:R-:W-:-:S04]  /*a000*/  ISETP.GE.U32.AND P0, PT, R18, UR4, PT ;  /* 0x0000000412007c0c */ /* 0x000fc8000bf06070 */
[----:B------:R-:W-:-:S13]  /*a010*/  ISETP.GE.U32.AND.EX P0, PT, R17, UR5, PT, P0 ;  /* 0x0000000511007c0c */ /* 0x000fda000bf06100 */
[----:B0-----:R-:W-:Y:S05]  /*a020*/  @P0 BRA `(.L_x_291) ;  /* 0x0000000400700947 */ /* 0x001fea0003800000 */
[----:B------:R-:W0:Y:S01]  /*a030*/  S2R R10, SR_CTAID.X ;  /* 0x00000000000a7919 */ /* 0x000e220000002500 */
[----:B------:R-:W1:Y:S01]  /*a040*/  LDC.64 R8, c[0x0][0x628] ;  /* 0x00018a00ff087b82 */ /* 0x000e620000000a00 */
[----:B------:R-:W-:Y:S01]  /*a050*/  ULDC UR4, c[0x0][0x150] ;  /* 0x0000540000047ab9 */ /* 0x000fe20000000800 */
[----:B---34-:R-:W-:Y:S01]  /*a060*/  IMAD.MOV.U32 R6, RZ, RZ, R18 ;  /* 0x000000ffff067224 */ /* 0x018fe200078e0012 */
[----:B------:R-:W2:Y:S01]  /*a070*/  S2R R20, SR_CTAID.Y ;  /* 0x0000000000147919 */ /* 0x000ea20000002600 */
[----:B------:R-:W-:-:S04]  /*a080*/  IMAD.MOV.U32 R7, RZ, RZ, R17 ;  /* 0x000000ffff077224 */ /* 0x000fc800078e0011 */
[----:B------:R-:W3:Y:S08]  /*a090*/  LDC R15, c[0x0][0x144] ;  /* 0x00005100ff0f7b82 */ /* 0x000ef00000000800 */
[----:B------:R-:W4:Y:S08]  /*a0a0*/  LDC R0, c[0x0][0x630] ;  /* 0x00018c00ff007b82 */ /* 0x000f300000000800 */
[----:B------:R-:W2:Y:S01]  /*a0b0*/  LDC.64 R12, c[0x0][0x620] ;  /* 0x00018800ff0c7b82 */ /* 0x000ea20000000a00 */
[----:B-1----:R-:W-:-:S04]  /*a0c0*/  ISETP.NE.U32.AND P0, PT, R8, RZ, PT ;  /* 0x000000ff0800720c */ /* 0x002fc80003f05070 */
[----:B------:R-:W-:Y:S02]  /*a0d0*/  ISETP.NE.AND.EX P0, PT, R9, RZ, PT, P0 ;  /* 0x000000ff0900720c */ /* 0x000fe40003f05300 */
[----:B0-----:R-:W-:-:S05]  /*a0e0*/  I2FP.F32.U32 R2, R10 ;  /* 0x0000000a00027245 */ /* 0x001fca0000201000 */
[----:B------:R-:W-:-:S04]  /*a0f0*/  FMUL R2, R2, UR4 ;  /* 0x0000000402027c20 */ /* 0x000fc80008400000 */
[----:B------:R0:W1:Y:S02]  /*a100*/  F2I.U32.TRUNC.NTZ R14, R2 ;  /* 0x00000002000e7305 */ /* 0x000064000020f000 */
[----:B---34-:R-:W-:Y:S05]  /*a110*/  @!P0 BRA `(.L_x_292) ;  /* 0x0000000000288947 */ /* 0x018fea0003800000 */
[----:B------:R-:W3:Y:S02]  /*a120*/  LDC R3, c[0x0][0x634] ;  /* 0x00018d00ff037b82 */ /* 0x000ee40000000800 */
[----:B---3--:R-:W-:-:S05]  /*a130*/  IADD3 R7, P0, R18, R3, RZ ;  /* 0x0000000312077210 */ /* 0x008fca0007f1e0ff */
[----:B------:R-:W-:-:S04]  /*a140*/  IMAD.X R11, RZ, RZ, R17, P0 ;  /* 0x000000ffff0b7224 */ /* 0x000fc800000e0611 */
[----:B0-----:R-:W-:-:S04]  /*a150*/  IMAD.WIDE.U32 R2, R11, R8, RZ ;  /* 0x000000080b027225 */ /* 0x001fc800078e00ff */
[----:B------:R-:W-:-:S04]  /*a160*/  IMAD.WIDE.U32 R4, P0, R7, R9, R2 ;  /* 0x0000000907047225 */ /* 0x000fc80007800002 */
[----:B------:R-:W-:-:S04]  /*a170*/  IMAD.WIDE.U32 R2, R7, R8, RZ ;  /* 0x0000000807027225 */ /* 0x000fc800078e00ff */
[----:B------:R-:W-:Y:S01]  /*a180*/  IMAD.X R7, RZ, RZ, RZ, P0 ;  /* 0x000000ffff077224 */ /* 0x000fe200000e06ff */
[----:B------:R-:W-:Y:S01]  /*a190*/  IADD3 RZ, P0, R3, R4, RZ ;  /* 0x0000000403ff7210 */ /* 0x000fe20007f1e0ff */
[----:B------:R-:W-:-:S04]  /*a1a0*/  IMAD.MOV.U32 R6, RZ, RZ, R5 ;  /* 0x000000ffff067224 */ /* 0x000fc800078e0005 */
[----:B------:R-:W-:-:S08]  /*a1b0*/  IMAD.WIDE.U32.X R6, R11, R9, R6, P0 ;  /* 0x000000090b067225 */ /* 0x000fd000000e0406 */
.L_x_292:
[----:B------:R-:W3:Y:S01]  /*a1c0*/  LDC.64 R26, c[0x0][0x640] ;  /* 0x00019000ff1a7b82 */ /* 0x000ee20000000a00 */
[-C--:B------:R-:W-:Y:S01]  /*a1d0*/  SHF.R.U64 R11, R6, R0.reuse, R7 ;  /* 0x00000000060b7219 */ /* 0x080fe20000001207 */
[----:B------:R-:W-:Y:S01]  /*a1e0*/  IMAD.MOV.U32 R19, RZ, RZ, R17 ;  /* 0x000000ffff137224 */ /* 0x000fe200078e0011 */
[----:B------:R-:W-:Y:S01]  /*a1f0*/  SHF.R.U32.HI R0, RZ, R0, R7 ;  /* 0x00000000ff007219 */ /* 0x000fe20000011607 */
[----:B-1----:R-:W-:Y:S01]  /*a200*/  IMAD.MOV R14, RZ, RZ, -R14 ;  /* 0x000000ffff0e7224 */ /* 0x002fe200078e0a0e */
[----:B------:R-:W-:Y:S01]  /*a210*/  IADD3 R5, P0, RZ, -R11, RZ ;  /* 0x8000000bff057210 */ /* 0x000fe20007f1e0ff */
[----:B------:R-:W-:Y:S01]  /*a220*/  ULDC UR4, c[0x0][0x154] ;  /* 0x0000550000047ab9 */ /* 0x000fe20000000800 */
[----:B------:R-:W-:Y:S01]  /*a230*/  IMAD.MOV.U32 R7, RZ, RZ, 0x1 ;  /* 0x00000001ff077424 */ /* 0x000fe200078e00ff */
[----:B------:R-:W1:Y:S01]  /*a240*/  LDC R4, c[0x0][0x618] ;  /* 0x00018600ff047b82 */ /* 0x000e620000000800 */
[----:B------:R-:W-:Y:S02]  /*a250*/  IMAD R22, R15, R14, R10 ;  /* 0x0000000e0f167224 */ /* 0x000fe400078e020a */
[----:B------:R-:W-:-:S04]  /*a260*/  IMAD.X R3, RZ, RZ, ~R0, P0 ;  /* 0x000000ffff037224 */ /* 0x000fc800000e0e00 */
[-C--:B--2---:R-:W-:Y:S01]  /*a270*/  IMAD R0, R3, R12.reuse, RZ ;  /* 0x0000000c03007224 */ /* 0x084fe200078e02ff */
[----:B------:R-:W2:Y:S01]  /*a280*/  LDC R6, c[0x0][0x608] ;  /* 0x00018200ff067b82 */ /* 0x000ea20000000800 */
[----:B0-----:R-:W-:-:S04]  /*a290*/  IMAD.WIDE.U32 R2, R5, R12, R18 ;  /* 0x0000000c05027225 */ /* 0x001fc800078e0012 */
[----:B------:R-:W-:Y:S01]  /*a2a0*/  IMAD R5, R5, R13, R0 ;  /* 0x0000000d05057224 */ /* 0x000fe200078e0200 */
[----:B------:R-:W-:Y:S02]  /*a2b0*/  I2FP.F32.U32 R0, R20 ;  /* 0x0000001400007245 */ /* 0x000fe40000201000 */
[----:B------:R-:W0:Y:S01]  /*a2c0*/  LDC R24, c[0x0][0x658] ;  /* 0x00019600ff187b82 */ /* 0x000e220000000800 */
[----:B------:R-:W-:Y:S01]  /*a2d0*/  IMAD.IADD R3, R3, 0x1, R5 ;  /* 0x0000000103037824 */ /* 0x000fe200078e0205 */
[----:B---3--:R-:W-:Y:S01]  /*a2e0*/  ISETP.NE.U32.AND P0, PT, R26, RZ, PT ;  /* 0x000000ff1a00720c */ /* 0x008fe20003f05070 */
[----:B------:R-:W-:Y:S01]  /*a2f0*/  FMUL R0, R0, UR4 ;  /* 0x0000000400007c20 */ /* 0x000fe20008400000 */
[----:B------:R-:W-:Y:S02]  /*a300*/  IMAD.MOV.U32 R5, RZ, RZ, -0x1 ;  /* 0xffffffffff057424 */ /* 0x000fe400078e00ff */
[----:B------:R-:W-:Y:S01]  /*a310*/  ISETP.NE.AND.EX P0, PT, R27, RZ, PT, P0 ;  /* 0x000000ff1b00720c */ /* 0x000fe20003f05300 */
[----:B------:R3:W4:Y:S01]  /*a320*/  F2I.U32.TRUNC.NTZ R12, R0 ;  /* 0x00000000000c7305 */ /* 0x000722000020f000 */
[----:B------:R-:W3:Y:S01]  /*a330*/  LDC R15, c[0x0][0x148] ;  /* 0x00005200ff0f7b82 */ /* 0x000ee20000000800 */
[----:B-1----:R-:W-:-:S02]  /*a340*/  SHF.R.U64 R10, R2, R4, R3 ;  /* 0x00000004020a7219 */ /* 0x002fc40000001203 */
[----:B------:R-:W-:-:S05]  /*a350*/  SHF.R.U32.HI R3, RZ, R4, R3 ;  /* 0x00000004ff037219 */ /* 0x000fca0000011603 */
[----:B------:R-:W1:Y:S01]  /*a360*/  LDC R14, c[0x0][0x600] ;  /* 0x00018000ff0e7b82 */ /* 0x000e620000000800 */
[-CC-:B--2---:R-:W-:Y:S02]  /*a370*/  SHF.R.U64 R8, R10, R6.reuse, R3.reuse ;  /* 0x000000060a087219 */ /* 0x184fe40000001203 */
[----:B------:R-:W-:-:S05]  /*a380*/  SHF.R.U32.HI R3, RZ, R6, R3 ;  /* 0x00000006ff037219 */ /* 0x000fca0000011603 */
[----:B------:R-:W2:Y:S01]  /*a390*/  LDC R21, c[0x0][0x648] ;  /* 0x00019200ff157b82 */ /* 0x000ea20000000800 */
[-CC-:B0-----:R-:W-:Y:S02]  /*a3a0*/  SHF.R.U64 R13, R8, R24.reuse, R3.reuse ;  /* 0x00000018080d7219 */ /* 0x181fe40000001203 */
[-C--:B------:R-:W-:Y:S02]  /*a3b0*/  SHF.L.U32 R5, R5, R24.reuse, RZ ;  /* 0x0000001805057219 */ /* 0x080fe400000006ff */
[-C--:B------:R-:W-:Y:S01]  /*a3c0*/  SHF.R.U32.HI R3, RZ, R24.reuse, R3 ;  /* 0x00000018ff037219 */ /* 0x080fe20000011603 */
[----:B------:R-:W-:Y:S01]  /*a3d0*/  IMAD.MOV.U32 R2, RZ, RZ, R13 ;  /* 0x000000ffff027224 */ /* 0x000fe200078e000d */
[----:B------:R-:W-:Y:S01]  /*a3e0*/  SHF.L.U32 R24, R7, R24, RZ ;  /* 0x0000001807187219 */ /* 0x000fe200000006ff */
[----:B------:R-:W0:Y:S01]  /*a3f0*/  LDC R25, c[0x0][0x638] ;  /* 0x00018e00ff197b82 */ /* 0x000e220000000800 */
[----:B------:R-:W-:-:S07]  /*a400*/  LOP3.LUT R19, RZ, R5, RZ, 0x33, !PT ;  /* 0x00000005ff137212 */ /* 0x000fce00078e33ff */
[----:B------:R-:W0:Y:S01]  /*a410*/  LDC R28, c[0x0][0x610] ;  /* 0x00018400ff1c7b82 */ /* 0x000e220000000800 */
[----:B----4-:R-:W-:Y:S05]  /*a420*/  @!P0 BRA `(.L_x_293) ;  /* 0x0000000000288947 */ /* 0x010fea0003800000 */
[----:B---3--:R-:W3:Y:S02]  /*a430*/  LDC R0, c[0x0][0x64c] ;  /* 0x00019300ff007b82 */ /* 0x008ee40000000800 */
[----:B---3--:R-:W-:-:S05]  /*a440*/  IADD3 R7, P0, R13, R0, RZ ;  /* 0x000000000d077210 */ /* 0x008fca0007f1e0ff */
        /* <DEDUP_REMOVED lines=8> */
.L_x_293:
[----:B------:R-:W4:Y:S01]  /*a4d0*/  LDC R4, c[0x0][0x65c] ;  /* 0x00019700ff047b82 */ /* 0x000f220000000800 */
[----:B--23--:R-:W-:Y:S01]  /*a4e0*/  SHF.R.U64 R0, R2, R21, R3 ;  /* 0x0000001502007219 */ /* 0x00cfe20000001203 */
[----:B-1----:R-:W-:Y:S01]  /*a4f0*/  VIADD R3, R14, 0xffffffff ;  /* 0xffffffff0e037836 */ /* 0x002fe20000000000 */
[----:B------:R-:W-:Y:S01]  /*a500*/  LOP3.LUT R19, R8, R19, RZ, 0xc0, !PT ;  /* 0x0000001308137212 */ /* 0x000fe200078ec0ff */
[----:B------:R-:W-:Y:S02]  /*a510*/  IMAD.MOV R12, RZ, RZ, -R12 ;  /* 0x000000ffff0c7224 */ /* 0x000fe400078e0a0c */
[----:B------:R-:W-:Y:S01]  /*a520*/  IMAD.MOV R2, RZ, RZ, -R0 ;  /* 0x000000ffff027224 */ /* 0x000fe200078e0a00 */
[----:B------:R-:W-:Y:S01]  /*a530*/  LOP3.LUT R3, R10, R3, RZ, 0xc0, !PT ;  /* 0x000000030a037212 */ /* 0x000fe200078ec0ff */
[----:B------:R-:W-:Y:S02]  /*a540*/  IMAD R19, R24, R0, R19 ;  /* 0x0000000018137224 */ /* 0x000fe400078e0213 */
[----:B0-----:R-:W-:-:S04]  /*a550*/  IMAD R0, R2, R25, R13 ;  /* 0x0000001902007224 */ /* 0x001fc800078e020d */
[----:B------:R-:W-:Y:S01]  /*a560*/  IMAD R2, R0, R14, R3 ;  /* 0x0000000e00027224 */ /* 0x000fe200078e0203 */
[----:B----4-:R-:W-:Y:S01]  /*a570*/  ISETP.NE.AND P0, PT, R4, 0x1, PT ;  /* 0x000000010400780c */ /* 0x010fe20003f05270 */
[----:B------:R-:W-:-:S05]  /*a580*/  IMAD.MOV.U32 R4, RZ, RZ, 0x1 ;  /* 0x00000001ff047424 */ /* 0x000fca00078e00ff */
[----:B------:R-:W-:-:S07]  /*a590*/  PRMT R0, R4, 0x7610, R0 ;  /* 0x0000761004007816 */ /* 0x000fce0000000000 */
[----:B------:R-:W-:-:S04]  /*a5a0*/  @P0 IMAD R22, R15, R12, R20 ;  /* 0x0000000c0f160224 */ /* 0x000fc800078e0214 */
[----:B------:R-:W-:-:S05]  /*a5b0*/  IMAD R19, R19, R28, R22 ;  /* 0x0000001c13137224 */ /* 0x000fca00078e0216 */
[----:B------:R-:W-:Y:S02]  /*a5c0*/  SEL R22, R2, R19, !P0 ;  /* 0x0000001302167207 */ /* 0x000fe40004000000 */
[----:B------:R-:W-:Y:S01]  /*a5d0*/  SEL R19, R19, R2, !P0 ;  /* 0x0000000213137207 */ /* 0x000fe20004000000 */
[----:B------:R-:W-:-:S07]  /*a5e0*/  IMAD.MOV.U32 R2, RZ, RZ, R11 ;  /* 0x000000ffff027224 */ /* 0x000fce00078e000b */
.L_x_291:
[----:B------:R-:W-:Y:S02]  /*a5f0*/  LOP3.LUT P0, RZ, R0, 0xff, RZ, 0xc0, !PT ;  /* 0x000000ff00ff7812 */ /* 0x000fe4000780c0ff */
[----:B------:R-:W-:-:S11]  /*a600*/  LOP3.LUT R175, R175, 0x1, RZ, 0x3c, !PT ;  /* 0x00000001afaf7812 */ /* 0x000fd600078e3cff */
[----:B------:R-:W-:Y:S05]  /*a610*/  @P0 BRA `(.L_x_294) ;  /* 0xffffff7000240947 */ /* 0x000fea000383ffff */
[----:B------:R-:W-:Y:S05]  /*a620*/  EXIT ;  /* 0x000000000000794d */ /* 0x000fea0003800000 */
.L_x_17:
[----:B------:R-:W-:-:S08]  /*a630*/  ISETP.NE.AND P0, PT, R5, RZ, PT ;  /* 0x000000ff0500720c */ /* 0x000fd00003f05270 */
[----:B0-----:R-:W0:-:S00]  /*a640*/  USETMAXREG.DEALLOC.CTAPOOL 0x28 ;  /* 0x00000028000079c8 */ /* 0x001e0000080e0500 */
[----:B------:R-:W-:Y:S05]  /*a650*/  @P0 EXIT ;  /* 0x000000000000094d */ /* 0x000fea0003800000 */
[----:B0-----:R-:W-:Y:S01]  /*a660*/  LOP3.LUT P0, RZ, R8, 0xff, RZ, 0xc0, !PT ;  /* 0x000000ff08ff7812 */ /* 0x001fe2000780c0ff */
[----:B------:R-:W-:Y:S02]  /*a670*/  IMAD.MOV.U32 R0, RZ, RZ, 0x1 ;  /* 0x00000001ff007424 */ /* 0x000fe400078e00ff */
[----:B------:R-:W-:-:S10]  /*a680*/  IMAD.MOV.U32 R7, RZ, RZ, RZ ;  /* 0x000000ffff077224 */ /* 0x000fd400078e00ff */
[----:B------:R-:W-:Y:S05]  /*a690*/  @!P0 BRA `(.L_x_295) ;  /* 0x0000000c00788947 */ /* 0x000fea0003800000 */
[----:B------:R-:W0:Y:S01]  /*a6a0*/  S2UR UR9, SR_CgaCtaId ;  /* 0x00000000000979c3 */ /* 0x000e220000008800 */
[----:B------:R-:W-:Y:S01]  /*a6b0*/  ULDC UR5, c[0x0][0x658] ;  /* 0x0001960000057ab9 */ /* 0x000fe20000000800 */
[----:B------:R-:W-:Y:S01]  /*a6c0*/  UMOV UR10, 0xffffffff ;  /* 0xffffffff000a7882 */ /* 0x000fe20000000000 */
[----:B------:R-:W-:Y:S01]  /*a6d0*/  UMOV UR11, 0x1 ;  /* 0x00000001000b7882 */ /* 0x000fe20000000000 */
[----:B------:R-:W-:Y:S01]  /*a6e0*/  USHF.L.U32 UR10, UR10, UR5, URZ ;  /* 0x000000050a0a7299 */ /* 0x000fe2000800063f */
[----:B------:R-:W-:Y:S01]  /*a6f0*/  LOP3.LUT P0, RZ, R4, 0x1f, RZ, 0xc0, !PT ;  /* 0x0000001f04ff7812 */ /* 0x000fe2000780c0ff */
[----:B------:R-:W-:Y:S01]  /*a700*/  BSSY B0, `(.L_x_295) ;  /* 0x00000d7000007945 */ /* 0x000fe20003800000 */
[C---:B------:R-:W-:Y:S01]  /*a710*/  ISETP.NE.AND P2, PT, R3.reuse, RZ, PT ;  /* 0x000000ff0300720c */ /* 0x040fe20003f45270 */
[----:B------:R-:W-:Y:S01]  /*a720*/  ULOP3.LUT UR13, URZ, UR10, URZ, 0x33, !UPT ;  /* 0x0000000a3f0d7292 */ /* 0x000fe2000f8e333f */
[----:B------:R-:W-:Y:S01]  /*a730*/  ISETP.NE.OR P0, PT, R3, RZ, !P0 ;  /* 0x000000ff0300720c */ /* 0x000fe20004705670 */
[----:B------:R-:W-:Y:S01]  /*a740*/  IMAD.MOV.U32 R8, RZ, RZ, 0x1 ;  /* 0x00000001ff087424 */ /* 0x000fe200078e00ff */
[----:B------:R-:W-:Y:S01]  /*a750*/  LOP3.LUT R6, R16, 0x2, RZ, 0xfc, !PT ;  /* 0x0000000210067812 */ /* 0x000fe200078efcff */
[----:B------:R-:W-:Y:S01]  /*a760*/  IMAD.MOV.U32 R0, RZ, RZ, 0x1 ;  /* 0x00000001ff007424 */ /* 0x000fe200078e00ff */
[----:B------:R-:W-:Y:S01]  /*a770*/  ULDC UR4, c[0x0][0x600] ;  /* 0x0001800000047ab9 */ /* 0x000fe20000000800 */
[----:B------:R-:W-:Y:S01]  /*a780*/  IMAD.MOV.U32 R7, RZ, RZ, RZ ;  /* 0x000000ffff077224 */ /* 0x000fe200078e00ff */
[----:B------:R-:W-:Y:S01]  /*a790*/  UMOV UR18, 0x5 ;  /* 0x0000000500127882 */ /* 0x000fe20000000000 */
[----:B------:R-:W-:-:S02]  /*a7a0*/  UIADD3 UR26, UR40, 0x1, URZ ;  /* 0x00000001281a7890 */ /* 0x000fc4000fffe03f */
[----:B------:R-:W-:Y:S02]  /*a7b0*/  UIADD3 UR4, UR4, -0x1, URZ ;  /* 0xffffffff04047890 */ /* 0x000fe4000fffe03f */
[----:B------:R-:W-:Y:S01]  /*a7c0*/  USHF.L.U32 UR5, UR11, UR5, URZ ;  /* 0x000000050b057299 */ /* 0x000fe2000800063f */
[----:B------:R-:W-:Y:S01]  /*a7d0*/  ULDC.64 UR24, c[0x0][0x198] ;  /* 0x0000660000187ab9 */ /* 0x000fe20000000a00 */
[----:B0-----:R-:W-:Y:S02]  /*a7e0*/  ULOP3.LUT UR8, UR9, 0x1, URZ, 0xc0, !UPT ;  /* 0x0000000109087892 */ /* 0x001fe4000f8ec03f */
[----:B------:R-:W-:Y:S02]  /*a7f0*/  USHF.R.U32.HI UR27, URZ, 0x1, UR9 ;  /* 0x000000013f1b7899 */ /* 0x000fe40008011609 */
[----:B------:R-:W-:Y:S02]  /*a800*/  USHF.L.U32 UR6, UR9, 0x7, URZ ;  /* 0x0000000709067899 */ /* 0x000fe4000800063f */
[----:B------:R-:W-:-:S02]  /*a810*/  USHF.L.U32 UR7, UR9, 0xd, URZ ;  /* 0x0000000d09077899 */ /* 0x000fc4000800063f */
[----:B------:R-:W-:Y:S02]  /*a820*/  ULOP3.LUT UR9, UR9, 0xfffffffe, URZ, 0xc0, !UPT ;  /* 0xfffffffe09097892 */ /* 0x000fe4000f8ec03f */
[----:B------:R-:W-:Y:S02]  /*a830*/  UISETP.GT.U32.AND UP0, UPT, UR8, 0xffff, UPT ;  /* 0x0000ffff0800788c */ /* 0x000fe4000bf04070 */
[----:B------:R-:W-:Y:S02]  /*a840*/  USHF.L.U32 UR10, UR11, UR9, URZ ;  /* 0x000000090b0a7299 */ /* 0x000fe4000800063f */
[----:B------:R-:W-:Y:S02]  /*a850*/  ULOP3.LUT UR9, UR9, 0x1, URZ, 0xfc, !UPT ;  /* 0x0000000109097892 */ /* 0x000fe4000f8efc3f */
[----:B------:R-:W-:Y:S02]  /*a860*/  USEL UR8, UR8, 0xffff, !UP0 ;  /* 0x0000ffff08087887 */ /* 0x000fe4000c000000 */
[----:B------:R-:W-:-:S02]  /*a870*/  USHF.L.U32 UR9, UR11, UR9, URZ ;  /* 0x000000090b097299 */ /* 0x000fc4000800063f */
[----:B------:R-:W-:Y:S02]  /*a880*/  ULOP3.LUT UR8, UR8, 0xffff, URZ, 0xc0, !UPT ;  /* 0x0000ffff08087892 */ /* 0x000fe4000f8ec03f */
[----:B------:R-:W-:Y:S02]  /*a890*/  ULOP3.LUT UR6, UR6, 0x80, URZ, 0xc0, !UPT ;  /* 0x0000008006067892 */ /* 0x000fe4000f8ec03f */
[----:B------:R-:W-:Y:S02]  /*a8a0*/  ULOP3.LUT UR7, UR7, 0x2000, URZ, 0xc0, !UPT ;  /* 0x0000200007077892 */ /* 0x000fe4000f8ec03f */
[----:B------:R-:W-:Y:S02]  /*a8b0*/  ULOP3.LUT UR19, UR10, UR9, URZ, 0xfc, !UPT ;  /* 0x000000090a137292 */ /* 0x000fe4000f8efc3f */
[----:B------:R-:W-:-:S12]  /*a8c0*/  USHF.L.U32 UR18, UR18, UR8, URZ ;  /* 0x0000000812127299 */ /* 0x000fd8000800063f */
.L_x_307:
[----:B------:R-:W-:-:S03]  /*a8d0*/  UMOV UR8, 0xffffffff ;  /* 0xffffffff00087882 */ /* 0x000fc60000000000 */
[----:B------:R-:W-:Y:S05]  /*a8e0*/  BRA.DIV UR8, `(.L_x_296) ;  /* 0x00000012081c7947 */ /* 0x000fea000b800000 */
[----:B------:R-:W-:-:S13]  /*a8f0*/  ELECT P6, URZ, PT ;  /* 0x00000000003f782f */ /* 0x000fda00038c0000 */
.L_x_321:
[----:B------:R-:W0:Y:S01]  /*a900*/  LDC R3, c[0x0][0x28c] ;  /* 0x0000a300ff037b82 */ /* 0x000e220000000800 */
[----:B------:R-:W-:Y:S01]  /*a910*/  BSSY B1, `(.L_x_297) ;  /* 0x000003d000017945 */ /* 0x000fe20003800000 */
[----:B0-----:R-:W-:-:S13]  /*a920*/  ISETP.LT.OR P6, PT, R3, 0x1, !P6 ;  /* 0x000000010300780c */ /* 0x001fda00077c1670 */
[----:B------:R-:W-:Y:S05]  /*a930*/  @P6 BRA `(.L_x_298) ;  /* 0x0000000000e86947 */ /* 0x000fea0003800000 */
[----:B------:R-:W-:Y:S01]  /*a940*/  LEA R19, R19, UR27, 0x1 ;  /* 0x0000001b13137c11 */ /* 0x000fe2000f8e08ff */
[----:B------:R-:W-:Y:S01]  /*a950*/  IMAD.MOV.U32 R11, RZ, RZ, RZ ;  /* 0x000000ffff0b7224 */ /* 0x000fe200078e00ff */
[----:B------:R-:W-:Y:S01]  /*a960*/  LEA R22, R22, UR6, 0x8 ;  /* 0x0000000616167c11 */ /* 0x000fe2000f8e40ff */
[----:B------:R-:W-:Y:S02]  /*a970*/  IMAD.U32 R13, RZ, RZ, UR26 ;  /* 0x0000001aff0d7e24 */ /* 0x000fe4000f8e00ff */
[----:B------:R-:W-:Y:S02]  /*a980*/  IMAD.MOV.U32 R3, RZ, RZ, R0 ;  /* 0x000000ffff037224 */ /* 0x000fe400078e0000 */
[----:B------:R-:W-:Y:S02]  /*a990*/  IMAD.MOV.U32 R4, RZ, RZ, R7 ;  /* 0x000000ffff047224 */ /* 0x000fe400078e0007 */
[----:B------:R-:W-:-:S07]  /*a9a0*/  IMAD.SHL.U32 R19, R19, 0x20, RZ ;  /* 0x0000002013137824 */ /* 0x000fce00078e00ff */
.L_x_302:
[----:B------:R-:W0:Y:S01]  /*a9b0*/  S2R R10, SR_CgaCtaId ;  /* 0x00000000000a7919 */ /* 0x000e220000008800 */
[----:B------:R-:W-:Y:S01]  /*a9c0*/  MOV R5, 0x400 ;  /* 0x0000040000057802 */ /* 0x000fe20000000f00 */
[----:B------:R-:W1:Y:S03]  /*a9d0*/  @!P2 LDC R9, c[0x0][0x500] ;  /* 0x00014000ff09ab82 */ /* 0x000e660000000800 */
[----:B0-----:R-:W-:Y:S02]  /*a9e0*/  LEA R12, R10, R5, 0x18 ;  /* 0x000000050a0c7211 */ /* 0x001fe400078ec0ff */
[----:B------:R-:W-:-:S03]  /*a9f0*/  SHF.L.U32 R5, R3, 0x1f, RZ ;  /* 0x0000001f03057819 */ /* 0x000fc600000006ff */
[----:B------:R-:W-:-:S04]  /*aa00*/  IMAD R10, R4, 0x8, R12 ;  /* 0x00000008040a7824 */ /* 0x000fc800078e020c */
[----:B------:R-:W0:Y:S02]  /*aa10*/  SYNCS.PHASECHK.TRANS64.TRYWAIT P1, [R10+URZ+0x28], R5 ;  /* 0x000028050a0075a7 */ /* 0x000e24000802017f */
[----:B01----:R-:W-:Y:S05]  /*aa20*/  @!P1 BRA `(.L_x_299) ;  /* 0x0000000c00ec9947 */ /* 0x003fea0003800000 */
.L_x_322:
[----:B0-----:R-:W-:Y:S01]  /*aa30*/  PRMT R5, R6, 0x9910, RZ ;  /* 0x0000991006057816 */ /* 0x001fe200000000ff */
[----:B------:R0:W-:Y:S03]  /*aa40*/  @!P2 SYNCS.ARRIVE.TRANS64 RZ, [R10+URZ], R9 ;  /* 0x000000090affa9a7 */ /* 0x0001e6000800003f */
[----:B------:R-:W-:-:S13]  /*aa50*/  ISETP.NE.AND P1, PT, R5, 0x2, PT ;  /* 0x000000020500780c */ /* 0x000fda0003f25270 */
[----:B0-----:R-:W-:Y:S05]  /*aa60*/  @P1 BRA `(.L_x_300) ;  /* 0x0000000000041947 */ /* 0x001fea0003800000 */
[----:B------:R-:W-:Y:S01]  /*aa70*/  BPT.TRAP 0x1 ;  /* 0x000000040000795c */ /* 0x000fe20000300000 */
.L_x_300:
[----:B------:R-:W-:Y:S05]  /*aa80*/  @P0 BRA `(.L_x_301) ;  /* 0x0000000000040947 */ /* 0x000fea0003800000 */
[----:B------:R-:W-:Y:S01]  /*aa90*/  BPT.TRAP 0x1 ;  /* 0x000000040000795c */ /* 0x000fe20000300000 */
.L_x_301:
[----:B------:R-:W-:Y:S01]  /*aaa0*/  LEA R5, R4, UR27, 0x1 ;  /* 0x0000001b04057c11 */ /* 0x000fe2000f8e08ff */
[----:B------:R-:W-:Y:S01]  /*aab0*/  VIADD R13, R13, 0xffffffff ;  /* 0xffffffff0d0d7836 */ /* 0x000fe20000000000 */
[----:B------:R-:W-:Y:S01]  /*aac0*/  R2UR UR22, R19 ;  /* 0x00000000131672ca */ /* 0x000fe200000e0000 */
[----:B------:R-:W-:Y:S01]  /*aad0*/  UIADD3 UR14, UP0, UR24, 0xf0, URZ ;  /* 0x000000f0180e7890 */ /* 0x000fe2000ff1e03f */
[----:B------:R-:W-:Y:S01]  /*aae0*/  R2UR UR9, R10 ;  /* 0x000000000a0972ca */ /* 0x000fe200000e0000 */
[----:B------:R-:W-:Y:S01]  /*aaf0*/  IMAD.SHL.U32 R5, R5, 0x800, RZ ;  /* 0x0000080005057824 */ /* 0x000fe200078e00ff */
[----:B------:R-:W-:Y:S01]  /*ab00*/  R2UR UR10, R11 ;  /* 0x000000000b0a72ca */ /* 0x000fe200000e0000 */
[----:B------:R-:W-:Y:S01]  /*ab10*/  UIADD3 UR30, UP1, UR24, 0x1f0, URZ ;  /* 0x000001f0181e7890 */ /* 0x000fe2000ff3e03f */
[----:B------:R-:W-:Y:S01]  /*ab20*/  R2UR UR12, R2 ;  /* 0x00000000020c72ca */ /* 0x000fe200000e0000 */
[--C-:B------:R-:W-:Y:S01]  /*ab30*/  IMAD R9, R5, 0x2, R12.reuse ;  /* 0x0000000205097824 */ /* 0x100fe200078e020c */
[----:B------:R-:W-:Y:S01]  /*ab40*/  LEA R5, R4, UR7, 0xe ;  /* 0x0000000704057c11 */ /* 0x000fe2000f8e70ff */
[----:B------:R-:W-:Y:S01]  /*ab50*/  UIADD3.X UR15, URZ, UR25, URZ, UP0, !UPT ;  /* 0x000000193f0f7290 */ /* 0x000fe200087fe43f */
[----:B------:R-:W-:Y:S01]  /*ab60*/  R2UR UR23, R22 ;  /* 0x00000000161772ca */ /* 0x000fe200000e0000 */
[----:B------:R-:W-:Y:S01]  /*ab70*/  UPRMT UR20, URZ, 0x5410, UR18 ;  /* 0x000054103f147896 */ /* 0x000fe20008000012 */
[----:B------:R-:W-:Y:S01]  /*ab80*/  R2UR UR8, R9 ;  /* 0x00000000090872ca */ /* 0x000fe200000e0000 */
[----:B------:R-:W-:Y:S01]  /*ab90*/  IMAD R5, R5, 0x2, R12 ;  /* 0x0000000205057824 */ /* 0x000fe200078e020c */
[----:B------:R-:W-:Y:S01]  /*aba0*/  ISETP.GT.AND P3, PT, R13, 0x1, PT ;  /* 0x000000010d00780c */ /* 0x000fe20003f64270 */
[----:B------:R-:W-:Y:S01]  /*abb0*/  VIADD R4, R4, 0x1 ;  /* 0x0000000104047836 */ /* 0x000fe20000000000 */
[----:B------:R-:W-:Y:S01]  /*abc0*/  UPRMT UR28, URZ, 0x5410, UR19 ;  /* 0x000054103f1c7896 */ /* 0x000fe20008000013 */
[----:B------:R-:W-:Y:S01]  /*abd0*/  VIADD R11, R11, 0x40 ;  /* 0x000000400b0b7836 */ /* 0x000fe20000000000 */
[----:B------:R-:W-:Y:S01]  /*abe0*/  R2UR UR11, R5 ;  /* 0x00000000050b72ca */ /* 0x000fe200000e0000 */
[----:B------:R-:W-:Y:S01]  /*abf0*/  UIADD3.X UR31, URZ, UR25, URZ, UP1, !UPT ;  /* 0x000000193f1f7290 */ /* 0x000fe20008ffe43f */
[----:B------:R-:W-:Y:S01]  /*ac00*/  ISETP.NE.AND P1, PT, R4, 0x5, PT ;  /* 0x000000050400780c */ /* 0x000fe20003f25270 */
[----:B------:R-:W-:Y:S01]  /*ac10*/  UMOV UR16, 0x0 ;  /* 0x0000000000107882 */ /* 0x000fe20000000000 */
[----:B------:R-:W-:-:S02]  /*ac20*/  UMOV UR17, 0x10000000 ;  /* 0x1000000000117882 */ /* 0x000fc40000000000 */
[----:B------:R-:W-:Y:S01]  /*ac30*/  SEL R10, RZ, 0x1, P1 ;  /* 0x00000001ff0a7807 */ /* 0x000fe20000800000 */
[----:B------:R-:W-:Y:S01]  /*ac40*/  UIADD3 UR8, UR8, 0x180, URZ ;  /* 0x0000018008087890 */ /* 0x000fe2000fffe03f */
[----:B------:R-:W-:Y:S02]  /*ac50*/  SEL R4, R4, RZ, P1 ;  /* 0x000000ff04047207 */ /* 0x000fe40000800000 */
[----:B------:R-:W-:-:S03]  /*ac60*/  LOP3.LUT R3, R3, R10, RZ, 0x3c, !PT ;  /* 0x0000000a03037212 */ /* 0x000fc600078e3cff */
[----:B------:R-:W-:-:S03]  /*ac70*/  UIADD3 UR21, UR11, 0xa180, URZ ;  /* 0x0000a1800b157890 */ /* 0x000fc6000fffe03f */
[----:B------:R-:W-:Y:S02]  /*ac80*/  UMOV UR11, UR22 ;  /* 0x00000016000b7c82 */ /* 0x000fe40008000000 */
[----:B------:R0:W-:Y:S02]  /*ac90*/  UTMALDG.3D.MULTICAST [UR8], [UR14], UR20, desc[UR16] ;  /* 0x000010080e0073b4 */ /* 0x0001e40008011814 */
[----:B0-----:R-:W-:Y:S01]  /*aca0*/  UMOV UR8, UR21 ;  /* 0x0000001500087c82 */ /* 0x001fe20008000000 */
[----:B------:R-:W-:Y:S02]  /*acb0*/  UMOV UR11, UR23 ;  /* 0x00000017000b7c82 */ /* 0x000fe40008000000 */
[----:B------:R0:W-:Y:S02]  /*acc0*/  UTMALDG.3D.MULTICAST [UR8], [UR30], UR28, desc[UR16] ;  /* 0x000010081e0073b4 */ /* 0x0001e4000801181c */
[----:B0-----:R-:W-:Y:S05]  /*acd0*/  @P3 BRA `(.L_x_302) ;  /* 0xfffffffc00343947 */ /* 0x001fea000383ffff */
.L_x_298:
[----:B------:R-:W-:Y:S05]  /*ace0*/  BSYNC B1 ;  /* 0x0000000000017941 */ /* 0x000fea0003800000 */
.L_x_297:
[----:B------:R-:W2:Y:S01]  /*acf0*/  LDL.64 R14, [R1] ;  /* 0x00000000010e7983 */ /* 0x000ea20000100a00 */
[----:B------:R-:W-:Y:S01]  /*ad00*/  LOP3.LUT P4, RZ, R8, 0xff, RZ, 0xc0, !PT ;  /* 0x000000ff08ff7812 */ /* 0x000fe2000788c0ff */
[----:B------:R-:W-:Y:S01]  /*ad10*/  VIADD R4, R7, UR40 ;  /* 0x0000002807047c36 */ /* 0x000fe20008000000 */
[----:B------:R-:W-:Y:S01]  /*ad20*/  ULDC.64 UR8, c[0x0][0x650] ;  /* 0x0001940000087ab9 */ /* 0x000fe20000000a00 */
[----:B------:R-:W-:Y:S01]  /*ad30*/  IMAD.U32 R7, RZ, RZ, UR40 ;  /* 0x00000028ff077e24 */ /* 0x000fe2000f8e00ff */
[----:B------:R-:W-:Y:S01]  /*ad40*/  UISETP.GE.U32.AND UP0, UPT, UR40, 0x5, UPT ;  /* 0x000000052800788c */ /* 0x000fe2000bf06070 */
[----:B------:R-:W-:Y:S01]  /*ad50*/  BSSY B1, `(.L_x_303) ;  /* 0x000006f000017945 */ /* 0x000fe20003800000 */
[----:B------:R-:W-:Y:S01]  /*ad60*/  ISETP.GT.U32.AND P1, PT, R4, 0x4, PT ;  /* 0x000000040400780c */ /* 0x000fe20003f24070 */
[----:B------:R-:W-:Y:S01]  /*ad70*/  IMAD.MOV.U32 R19, RZ, RZ, -0x1 ;  /* 0xffffffffff137424 */ /* 0x000fe200078e00ff */
[----:B------:R-:W-:Y:S01]  /*ad80*/  PRMT R8, RZ, 0x7610, R8 ;  /* 0x00007610ff087816 */ /* 0x000fe20000000008 */
[----:B------:R-:W-:Y:S01]  /*ad90*/  IMAD.MOV.U32 R22, RZ, RZ, -0x1 ;  /* 0xffffffffff167424 */ /* 0x000fe200078e00ff */
[----:B------:R-:W-:-:S02]  /*ada0*/  ISETP.LT.U32.AND P1, PT, R7, 0x5, P1 ;  /* 0x000000050700780c */ /* 0x000fc40000f21070 */
[----:B------:R-:W-:Y:S01]  /*adb0*/  PLOP3.LUT P3, PT, PT, PT, UP0, 0x80, 0x0 ;  /* 0x000000000000781c */ /* 0x000fe20003f6f008 */
[----:B------:R-:W0:Y:S01]  /*adc0*/  @P4 S2R R3, SR_CgaCtaId ;  /* 0x0000000000034919 */ /* 0x000e220000008800 */
[----:B------:R-:W-:-:S04]  /*add0*/  @P4 MOV R2, 0x400 ;  /* 0x0000040000024802 */ /* 0x000fc80000000f00 */
[----:B0-----:R-:W-:Y:S01]  /*ade0*/  @P4 LEA R5, R3, R2, 0x18 ;  /* 0x0000000203054211 */ /* 0x001fe200078ec0ff */
[----:B------:R-:W-:-:S03]  /*adf0*/  IMAD.WIDE.U32 R2, R4, -0x33333333, RZ ;  /* 0xcccccccd04027825 */ /* 0x000fc600078e00ff */
[----:B------:R0:W-:Y:S01]  /*ae00*/  @P4 SYNCS.ARRIVE.TRANS64.A1T0 RZ, [R5+URZ+0x88], RZ ;  /* 0x000088ff05ff49a7 */ /* 0x0001e2000810003f */
[----:B------:R-:W-:Y:S01]  /*ae10*/  IMAD.MOV.U32 R2, RZ, RZ, -0x1 ;  /* 0xffffffffff027424 */ /* 0x000fe200078e00ff */
[----:B0-----:R-:W-:Y:S02]  /*ae20*/  SHF.R.U32.HI R5, RZ, 0x2, R3 ;  /* 0x00000002ff057819 */ /* 0x001fe40000011603 */
[----:B------:R-:W-:-:S03]  /*ae30*/  SEL R3, RZ, 0x1, !P1 ;  /* 0x00000001ff037807 */ /* 0x000fc60004800000 */
[----:B------:R-:W-:Y:S01]  /*ae40*/  IMAD R7, R5, -0x5, R4 ;  /* 0xfffffffb05077824 */ /* 0x000fe200078e0204 */
[----:B------:R-:W-:Y:S02]  /*ae50*/  LOP3.LUT R0, R0, R3, RZ, 0x3c, !PT ;  /* 0x0000000300007212 */ /* 0x000fe400078e3cff */
[----:B------:R-:W-:Y:S02]  /*ae60*/  PRMT R3, RZ, 0x7610, R3 ;  /* 0x00007610ff037816 */ /* 0x000fe40000000003 */
[----:B------:R-:W-:Y:S02]  /*ae70*/  @P3 LOP3.LUT R0, R0, 0x1, R5, 0x78, !PT ;  /* 0x0000000100003812 */ /* 0x000fe400078e7805 */
[----:B--2---:R-:W-:-:S04]  /*ae80*/  IADD3 R18, P4, R18, R14, RZ ;  /* 0x0000000e12127210 */ /* 0x004fc80007f9e0ff */
[----:B------:R-:W-:Y:S01]  /*ae90*/  ISETP.GE.U32.AND P1, PT, R18, UR8, PT ;  /* 0x0000000812007c0c */ /* 0x000fe2000bf26070 */
[----:B------:R-:W-:-:S05]  /*aea0*/  IMAD.X R17, R17, 0x1, R23, P4 ;  /* 0x0000000111117824 */ /* 0x000fca00020e0617 */
[----:B------:R-:W-:-:S13]  /*aeb0*/  ISETP.GE.U32.AND.EX P1, PT, R17, UR9, PT, P1 ;  /* 0x0000000911007c0c */ /* 0x000fda000bf26110 */
[----:B------:R-:W-:Y:S05]  /*aec0*/  @P1 BRA `(.L_x_304) ;  /* 0x00000004005c1947 */ /* 0x000fea0003800000 */
[----:B------:R-:W0:Y:S01]  /*aed0*/  S2R R11, SR_CTAID.X ;  /* 0x00000000000b7919 */ /* 0x000e220000002500 */
[----:B------:R-:W-:Y:S01]  /*aee0*/  ULDC.64 UR8, c[0x0][0x628] ;  /* 0x00018a0000087ab9 */ /* 0x000fe20000000a00 */
[----:B------:R-:W1:Y:S01]  /*aef0*/  LDC R12, c[0x0][0x144] ;  /* 0x00005100ff0c7b82 */ /* 0x000e620000000800 */
[----:B------:R-:W-:Y:S01]  /*af00*/  ISETP.NE.U32.AND P1, PT, RZ, UR8, PT ;  /* 0x00000008ff007c0c */ /* 0x000fe2000bf25070 */
[----:B------:R-:W2:Y:S01]  /*af10*/  S2R R9, SR_CTAID.Y ;  /* 0x0000000000097919 */ /* 0x000ea20000002600 */
[----:B------:R-:W-:Y:S01]  /*af20*/  ULDC UR10, c[0x0][0x150] ;  /* 0x00005400000a7ab9 */ /* 0x000fe20000000800 */
[----:B------:R-:W-:Y:S01]  /*af30*/  ULDC UR11, c[0x0][0x630] ;  /* 0x00018c00000b7ab9 */ /* 0x000fe20000000800 */
[----:B------:R-:W-:Y:S01]  /*af40*/  ISETP.NE.AND.EX P1, PT, RZ, UR9, PT, P1 ;  /* 0x00000009ff007c0c */ /* 0x000fe2000bf25310 */
[----:B------:R-:W-:Y:S01]  /*af50*/  IMAD.MOV.U32 R2, RZ, RZ, R18 ;  /* 0x000000ffff027224 */ /* 0x000fe200078e0012 */
[----:B0-----:R-:W-:-:S05]  /*af60*/  I2FP.F32.U32 R3, R11 ;  /* 0x0000000b00037245 */ /* 0x001fca0000201000 */
[----:B------:R-:W-:Y:S01]  /*af70*/  FMUL R14, R3, UR10 ;  /* 0x0000000a030e7c20 */ /* 0x000fe20008400000 */
[----:B------:R-:W-:-:S05]  /*af80*/  IMAD.MOV.U32 R3, RZ, RZ, R17 ;  /* 0x000000ffff037224 */ /* 0x000fca00078e0011 */
[----:B--2---:R-:W-:Y:S05]  /*af90*/  @!P1 BRA `(.L_x_305) ;  /* 0x0000000000289947 */ /* 0x004fea0003800000 */
[----:B------:R-:W-:Y:S02]  /*afa0*/  ULDC UR10, c[0x0][0x634] ;  /* 0x00018d00000a7ab9 */ /* 0x000fe40000000800 */
[----:B------:R-:W-:-:S05]  /*afb0*/  IADD3 R3, P1, R18, UR10, RZ ;  /* 0x0000000a12037c10 */ /* 0x000fca000ff3e0ff */
[----:B------:R-:W-:-:S04]  /*afc0*/  IMAD.X R13, RZ, RZ, R17, P1 ;  /* 0x000000ffff0d7224 */ /* 0x000fc800008e0611 */
[----:B------:R-:W-:-:S04]  /*afd0*/  IMAD.WIDE.U32 R4, R13, UR8, RZ ;  /* 0x000000080d047c25 */ /* 0x000fc8000f8e00ff */
[----:B------:R-:W-:-:S04]  /*afe0*/  IMAD.WIDE.U32 R4, P1, R3, UR9, R4 ;  /* 0x0000000903047c25 */ /* 0x000fc8000f820004 */
[----:B------:R-:W-:-:S04]  /*aff0*/  IMAD.WIDE.U32 R2, R3, UR8, RZ ;  /* 0x0000000803027c25 */ /* 0x000fc8000f8e00ff */
[----:B------:R-:W-:Y:S01]  /*b000*/  IMAD.MOV.U32 R2, RZ, RZ, R5 ;  /* 0x000000ffff027224 */ /* 0x000fe200078e0005 */
[----:B------:R-:W-:Y:S01]  /*b010*/  IADD3 RZ, P3, R3, R4, RZ ;  /* 0x0000000403ff7210 */ /* 0x000fe20007f7e0ff */
[----:B------:R-:W-:-:S04]  /*b020*/  IMAD.X R3, RZ, RZ, RZ, P1 ;  /* 0x000000ffff037224 */ /* 0x000fc800008e06ff */
[----:B------:R-:W-:-:S08]  /*b030*/  IMAD.WIDE.U32.X R2, R13, UR9, R2, P3 ;  /* 0x000000090d027c25 */ /* 0x000fd000098e0402 */
.L_x_305:
[--C-:B------:R-:W-:Y:S01]  /*b040*/  SHF.R.U64 R10, R2, UR11, R3.reuse ;  /* 0x0000000b020a7c19 */ /* 0x100fe20008001203 */
[----:B------:R-:W0:Y:S01]  /*b050*/  F2I.U32.TRUNC.NTZ R14, R14 ;  /* 0x0000000e000e7305 */ /* 0x000e22000020f000 */
[----:B------:R-:W-:Y:S01]  /*b060*/  SHF.R.U32.HI R2, RZ, UR11, R3 ;  /* 0x0000000bff027c19 */ /* 0x000fe20008011603 */
[----:B------:R-:W-:Y:S01]  /*b070*/  ULDC.64 UR8, c[0x0][0x620] ;  /* 0x0001880000087ab9 */ /* 0x000fe20000000a00 */
[----:B------:R-:W-:Y:S01]  /*b080*/  IADD3 R5, P1, RZ, -R10, RZ ;  /* 0x8000000aff057210 */ /* 0x000fe20007f3e0ff */
[----:B------:R-:W-:Y:S01]  /*b090*/  IMAD.MOV.U32 R3, RZ, RZ, R17 ;  /* 0x000000ffff037224 */ /* 0x000fe200078e0011 */
[----:B------:R-:W-:-:S03]  /*b0a0*/  ULDC.64 UR10, c[0x0][0x640] ;  /* 0x00019000000a7ab9 */ /* 0x000fc60000000a00 */
[----:B------:R-:W-:Y:S01]  /*b0b0*/  IMAD.X R2, RZ, RZ, ~R2, P1 ;  /* 0x000000ffff027224 */ /* 0x000fe200008e0e02 */
[----:B------:R-:W-:-:S03]  /*b0c0*/  ISETP.NE.U32.AND P1, PT, RZ, UR10, PT ;  /* 0x0000000aff007c0c */ /* 0x000fc6000bf25070 */
[----:B------:R-:W-:Y:S01]  /*b0d0*/  IMAD R4, R2, UR8, RZ ;  /* 0x0000000802047c24 */ /* 0x000fe2000f8e02ff */
[----:B------:R-:W-:Y:S01]  /*b0e0*/  ISETP.NE.AND.EX P1, PT, RZ, UR11, PT, P1 ;  /* 0x0000000bff007c0c */ /* 0x000fe2000bf25310 */
[----:B------:R-:W-:-:S04]  /*b0f0*/  IMAD.MOV.U32 R2, RZ, RZ, R18 ;  /* 0x000000ffff027224 */ /* 0x000fc800078e0012 */
[----:B------:R-:W-:Y:S01]  /*b100*/  IMAD.WIDE.U32 R2, R5, UR8, R2 ;  /* 0x0000000805027c25 */ /* 0x000fe2000f8e0002 */
[----:B------:R-:W-:-:S03]  /*b110*/  ULDC UR8, c[0x0][0x618] ;  /* 0x0001860000087ab9 */ /* 0x000fc60000000800 */
[----:B------:R-:W-:Y:S01]  /*b120*/  IMAD R5, R5, UR9, R4 ;  /* 0x0000000905057c24 */ /* 0x000fe2000f8e0204 */
[----:B------:R-:W-:Y:S01]  /*b130*/  ULDC UR9, c[0x0][0x154] ;  /* 0x0000550000097ab9 */ /* 0x000fe20000000800 */
[----:B0-----:R-:W-:Y:S02]  /*b140*/  IMAD.MOV R4, RZ, RZ, -R14 ;  /* 0x000000ffff047224 */ /* 0x001fe400078e0a0e */
[----:B------:R-:W0:Y:S01]  /*b150*/  LDC R14, c[0x0][0x148] ;  /* 0x00005200ff0e7b82 */ /* 0x000e220000000800 */
[----:B------:R-:W-:Y:S02]  /*b160*/  IMAD.IADD R3, R3, 0x1, R5 ;  /* 0x0000000103037824 */ /* 0x000fe400078e0205 */
[----:B-1----:R-:W-:Y:S01]  /*b170*/  IMAD R11, R12, R4, R11 ;  /* 0x000000040c0b7224 */ /* 0x002fe200078e020b */
[----:B------:R-:W-:Y:S02]  /*b180*/  I2FP.F32.U32 R4, R9 ;  /* 0x0000000900047245 */ /* 0x000fe40000201000 */
[----:B------:R-:W-:-:S02]  /*b190*/  SHF.R.U64 R12, R2, UR8, R3 ;  /* 0x00000008020c7c19 */ /* 0x000fc40008001203 */
[----:B------:R-:W-:Y:S01]  /*b1a0*/  SHF.R.U32.HI R3, RZ, UR8, R3 ;  /* 0x00000008ff037c19 */ /* 0x000fe20008011603 */
[----:B------:R-:W-:Y:S01]  /*b1b0*/  FMUL R4, R4, UR9 ;  /* 0x0000000904047c20 */ /* 0x000fe20008400000 */
[----:B------:R-:W-:Y:S02]  /*b1c0*/  ULDC UR8, c[0x0][0x608] ;  /* 0x0001820000087ab9 */ /* 0x000fe40000000800 */
[--C-:B------:R-:W-:Y:S01]  /*b1d0*/  SHF.R.U64 R15, R12, UR8, R3.reuse ;  /* 0x000000080c0f7c19 */ /* 0x100fe20008001203 */
[----:B------:R1:W2:Y:S01]  /*b1e0*/  F2I.U32.TRUNC.NTZ R20, R4 ;  /* 0x0000000400147305 */ /* 0x0002a2000020f000 */
[----:B------:R-:W-:Y:S01]  /*b1f0*/  SHF.R.U32.HI R2, RZ, UR8, R3 ;  /* 0x00000008ff027c19 */ /* 0x000fe20008011603 */
[----:B------:R-:W-:-:S03]  /*b200*/  ULDC UR8, c[0x0][0x658] ;  /* 0x0001960000087ab9 */ /* 0x000fc60000000800 */
[--C-:B------:R-:W-:Y:S02]  /*b210*/  SHF.R.U64 R13, R15, UR8, R2.reuse ;  /* 0x000000080f0d7c19 */ /* 0x100fe40008001202 */
[----:B------:R-:W-:-:S03]  /*b220*/  SHF.R.U32.HI R19, RZ, UR8, R2 ;  /* 0x00000008ff137c19 */ /* 0x000fc60008011602 */
[----:B------:R-:W-:Y:S02]  /*b230*/  IMAD.MOV.U32 R2, RZ, RZ, R13 ;  /* 0x000000ffff027224 */ /* 0x000fe400078e000d */
[----:B------:R-:W-:Y:S01]  /*b240*/  IMAD.MOV.U32 R3, RZ, RZ, R19 ;  /* 0x000000ffff037224 */ /* 0x000fe200078e0013 */
[----:B-1----:R-:W-:Y:S06]  /*b250*/  @!P1 BRA `(.L_x_306) ;  /* 0x0000000000289947 */ /* 0x002fec0003800000 */
        /* <DEDUP_REMOVED lines=10> */
.L_x_306:
[----:B------:R-:W1:Y:S01]  /*b300*/  LDC R4, c[0x0][0x65c] ;  /* 0x00019700ff047b82 */ /* 0x000e620000000800 */
[----:B------:R-:W-:Y:S01]  /*b310*/  ULDC UR8, c[0x0][0x648] ;  /* 0x0001920000087ab9 */ /* 0x000fe20000000800 */
[----:B------:R-:W-:Y:S01]  /*b320*/  LOP3.LUT R15, R15, UR13, RZ, 0xc0, !PT ;  /* 0x0000000d0f0f7c12 */ /* 0x000fe2000f8ec0ff */
[----:B--2---:R-:W-:Y:S01]  /*b330*/  IMAD.MOV R20, RZ, RZ, -R20 ;  /* 0x000000ffff147224 */ /* 0x004fe200078e0a14 */
[----:B------:R-:W-:Y:S01]  /*b340*/  SHF.R.U64 R2, R2, UR8, R3 ;  /* 0x0000000802027c19 */ /* 0x000fe20008001203 */
[----:B------:R-:W-:Y:S01]  /*b350*/  ULDC UR8, c[0x0][0x638] ;  /* 0x00018e0000087ab9 */ /* 0x000fe20000000800 */
[----:B------:R-:W-:Y:S01]  /*b360*/  LOP3.LUT R12, R12, UR4, RZ, 0xc0, !PT ;  /* 0x000000040c0c7c12 */ /* 0x000fe2000f8ec0ff */
[----:B------:R-:W-:Y:S01]  /*b370*/  ULDC UR9, c[0x0][0x610] ;  /* 0x0001840000097ab9 */ /* 0x000fe20000000800 */
[----:B------:R-:W-:Y:S01]  /*b380*/  IMAD.MOV.U32 R3, RZ, RZ, 0x1 ;  /* 0x00000001ff037424 */ /* 0x000fe200078e00ff */
[----:B-1----:R-:W-:Y:S01]  /*b390*/  ISETP.NE.AND P1, PT, R4, 0x1, PT ;  /* 0x000000010400780c */ /* 0x002fe20003f25270 */
[----:B------:R-:W-:-:S02]  /*b3a0*/  IMAD.MOV R4, RZ, RZ, -R2 ;  /* 0x000000ffff047224 */ /* 0x000fc400078e0a02 */
[----:B------:R-:W-:Y:S02]  /*b3b0*/  IMAD R2, R2, UR5, R15 ;  /* 0x0000000502027c24 */ /* 0x000fe4000f8e020f */
[----:B------:R-:W-:Y:S01]  /*b3c0*/  IMAD R13, R4, UR8, R13 ;  /* 0x00000008040d7c24 */ /* 0x000fe2000f8e020d */
[----:B------:R-:W-:-:S07]  /*b3d0*/  ULDC UR8, c[0x0][0x600] ;  /* 0x0001800000087ab9 */ /* 0x000fce0000000800 */
[----:B0-----:R-:W-:-:S04]  /*b3e0*/  @P1 IMAD R11, R14, R20, R9 ;  /* 0x000000140e0b1224 */ /* 0x001fc800078e0209 */
[----:B------:R-:W-:Y:S02]  /*b3f0*/  IMAD R11, R2, UR9, R11 ;  /* 0x00000009020b7c24 */ /* 0x000fe4000f8e020b */
[----:B------:R-:W-:-:S05]  /*b400*/  IMAD R2, R13, UR8, R12 ;  /* 0x000000080d027c24 */ /* 0x000fca000f8e020c */
[----:B------:R-:W-:Y:S02]  /*b410*/  SEL R22, R2, R11, !P1 ;  /* 0x0000000b02167207 */ /* 0x000fe40004800000 */
[----:B------:R-:W-:Y:S01]  /*b420*/  SEL R19, R11, R2, !P1 ;  /* 0x000000020b137207 */ /* 0x000fe20004800000 */
[----:B------:R-:W-:-:S07]  /*b430*/  IMAD.MOV.U32 R2, RZ, RZ, R10 ;  /* 0x000000ffff027224 */ /* 0x000fce00078e000a */
.L_x_304:
[----:B------:R-:W-:Y:S05]  /*b440*/  BSYNC B1 ;  /* 0x0000000000017941 */ /* 0x000fea0003800000 */
.L_x_303:
[----:B------:R-:W-:-:S13]  /*b450*/  LOP3.LUT P1, RZ, R3, 0xff, RZ, 0xc0, !PT ;  /* 0x000000ff03ff7812 */ /* 0x000fda000782c0ff */
[----:B------:R-:W-:Y:S05]  /*b460*/  @P1 BRA `(.L_x_307) ;  /* 0xfffffff400181947 */ /* 0x000fea000383ffff */
[----:B------:R-:W-:Y:S05]  /*b470*/  BSYNC B0 ;  /* 0x0000000000007941 */ /* 0x000fea0003800000 */
.L_x_295:
[----:B------:R-:W-:-:S03]  /*b480*/  UMOV UR8, 0xffffffff ;  /* 0xffffffff00087882 */ /* 0x000fc60000000000 */
[----:B------:R-:W-:Y:S05]  /*b490*/  BRA.DIV UR8, `(.L_x_308) ;  /* 0x0000000608647947 */ /* 0x000fea000b800000 */
[----:B------:R-:W-:-:S13]  /*b4a0*/  ELECT P6, URZ, PT ;  /* 0x00000000003f782f */ /* 0x000fda00038c0000 */
.L_x_325:
[----:B------:R-:W-:Y:S04]  /*b4b0*/  BSSY B0, `(.L_x_309) ;  /* 0x0000034000007945 */ /* 0x000fe80003800000 */
[----:B------:R-:W-:Y:S05]  /*b4c0*/  @!P6 BRA `(.L_x_310) ;  /* 0x0000000000c8e947 */ /* 0x000fea0003800000 */
[----:B------:R-:W-:-:S04]  /*b4d0*/  LOP3.LUT R16, R16, 0x2, RZ, 0xfc, !PT ;  /* 0x0000000210107812 */ /* 0x000fc800078efcff */
[----:B------:R-:W-:-:S13]  /*b4e0*/  ISETP.NE.AND P0, PT, R16, 0x3, PT ;  /* 0x000000031000780c */ /* 0x000fda0003f05270 */
[----:B------:R-:W-:Y:S05]  /*b4f0*/  @!P0 BRA `(.L_x_311) ;  /* 0x0000000000048947 */ /* 0x000fea0003800000 */
[----:B------:R-:W-:Y:S01]  /*b500*/  BPT.TRAP 0x1 ;  /* 0x000000040000795c */ /* 0x000fe20000300000 */
.L_x_311:
[----:B------:R-:W0:Y:S01]  /*b510*/  S2R R3, SR_CgaCtaId ;  /* 0x0000000000037919 */ /* 0x000e220000008800 */
[----:B------:R-:W-:Y:S02]  /*b520*/  MOV R2, 0x400 ;  /* 0x0000040000027802 */ /* 0x000fe40000000f00 */
[----:B------:R-:W-:Y:S02]  /*b530*/  SHF.L.U32 R4, R0, 0x1f, RZ ;  /* 0x0000001f00047819 */ /* 0x000fe400000006ff */
[----:B0-----:R-:W-:-:S05]  /*b540*/  LEA R2, R3, R2, 0x18 ;  /* 0x0000000203027211 */ /* 0x001fca00078ec0ff */
[----:B------:R-:W-:-:S04]  /*b550*/  VIADD R2, R2, 0x28 ;  /* 0x0000002802027836 */ /* 0x000fc80000000000 */
[C---:B------:R-:W-:Y:S02]  /*b560*/  IMAD R9, R7.reuse, 0x8, R2 ;  /* 0x0000000807097824 */ /* 0x040fe400078e0202 */
[----:B------:R-:W-:Y:S02]  /*b570*/  VIADD R7, R7, 0x1 ;  /* 0x0000000107077836 */ /* 0x000fe40000000000 */
[----:B------:R-:W0:Y:S03]  /*b580*/  SYNCS.PHASECHK.TRANS64.TRYWAIT P0, [R9+URZ], R4 ;  /* 0x00000004090075a7 */ /* 0x000e26000800017f */
[----:B------:R-:W-:-:S04]  /*b590*/  ISETP.NE.AND P1, PT, R7, 0x5, PT ;  /* 0x000000050700780c */ /* 0x000fc80003f25270 */
[----:B------:R-:W-:Y:S02]  /*b5a0*/  SEL R3, RZ, 0x1, P1 ;  /* 0x00000001ff037807 */ /* 0x000fe40000800000 */
[----:B------:R-:W-:Y:S02]  /*b5b0*/  SEL R7, R7, RZ, P1 ;  /* 0x000000ff07077207 */ /* 0x000fe40000800000 */
[----:B------:R-:W-:-:S03]  /*b5c0*/  LOP3.LUT R6, R0, R3, RZ, 0x3c, !PT ;  /* 0x0000000300067212 */ /* 0x000fc600078e3cff */
[----:B------:R-:W-:Y:S01]  /*b5d0*/  IMAD R8, R7, 0x8, R2 ;  /* 0x0000000807087824 */ /* 0x000fe200078e0202 */
[----:B------:R-:W-:Y:S01]  /*b5e0*/  SHF.L.U32 R5, R6, 0x1f, RZ ;  /* 0x0000001f06057819 */ /* 0x000fe200000006ff */
[----:B0-----:R-:W-:Y:S06]  /*b5f0*/  @!P0 BRA `(.L_x_312) ;  /* 0x00000004002c8947 */ /* 0x001fec0003800000 */
.L_x_326:
[----:B------:R-:W1:Y:S01]  /*b600*/  SYNCS.PHASECHK.TRANS64.TRYWAIT P0, [R8+URZ], R5 ;  /* 0x00000005080075a7 */ /* 0x000e62000800017f */
[----:B------:R-:W-:-:S05]  /*b610*/  VIADD R0, R7, 0x1 ;  /* 0x0000000107007836 */ /* 0x000fca0000000000 */
[----:B------:R-:W-:-:S04]  /*b620*/  ISETP.NE.AND P1, PT, R0, 0x5, PT ;  /* 0x000000050000780c */ /* 0x000fc80003f25270 */
[----:B------:R-:W-:Y:S02]  /*b630*/  SEL R3, RZ, 0x1, P1 ;  /* 0x00000001ff037807 */ /* 0x000fe40000800000 */
[----:B------:R-:W-:Y:S02]  /*b640*/  SEL R7, R0, RZ, P1 ;  /* 0x000000ff00077207 */ /* 0x000fe40000800000 */
[----:B------:R-:W-:-:S03]  /*b650*/  LOP3.LUT R6, R6, R3, RZ, 0x3c, !PT ;  /* 0x0000000306067212 */ /* 0x000fc600078e3cff */
[----:B0-----:R-:W-:Y:S01]  /*b660*/  IMAD R9, R7, 0x8, R2 ;  /* 0x0000000807097824 */ /* 0x001fe200078e0202 */
[----:B------:R-:W-:Y:S01]  /*b670*/  SHF.L.U32 R4, R6, 0x1f, RZ ;  /* 0x0000001f06047819 */ /* 0x000fe200000006ff */
[----:B-1----:R-:W-:Y:S06]  /*b680*/  @!P0 BRA `(.L_x_313) ;  /* 0x00000004001c8947 */ /* 0x002fec0003800000 */
.L_x_327:
[----:B------:R-:W1:Y:S01]  /*b690*/  SYNCS.PHASECHK.TRANS64.TRYWAIT P0, [R9+URZ], R4 ;  /* 0x00000004090075a7 */ /* 0x000e62000800017f */
[----:B------:R-:W-:-:S05]  /*b6a0*/  VIADD R0, R7, 0x1 ;  /* 0x0000000107007836 */ /* 0x000fca0000000000 */
[----:B------:R-:W-:-:S04]  /*b6b0*/  ISETP.NE.AND P1, PT, R0, 0x5, PT ;  /* 0x000000050000780c */ /* 0x000fc80003f25270 */
[----:B------:R-:W-:Y:S02]  /*b6c0*/  SEL R3, RZ, 0x1, P1 ;  /* 0x00000001ff037807 */ /* 0x000fe40000800000 */
[----:B------:R-:W-:Y:S02]  /*b6d0*/  SEL R7, R0, RZ, P1 ;  /* 0x000000ff00077207 */ /* 0x000fe40000800000 */
[----:B------:R-:W-:-:S03]  /*b6e0*/  LOP3.LUT R11, R6, R3, RZ, 0x3c, !PT ;  /* 0x00000003060b7212 */ /* 0x000fc600078e3cff */
[----:B------:R-:W-:Y:S01]  /*b6f0*/  IMAD R6, R7, 0x8, R2 ;  /* 0x0000000807067824 */ /* 0x000fe200078e0202 */
[----:B0-----:R-:W-:Y:S01]  /*b700*/  SHF.L.U32 R5, R11, 0x1f, RZ ;  /* 0x0000001f0b057819 */ /* 0x001fe200000006ff */
[----:B-1----:R-:W-:Y:S06]  /*b710*/  @!P0 BRA `(.L_x_314) ;  /* 0x00000004000c8947 */ /* 0x002fec0003800000 */
.L_x_328:
[----:B------:R-:W1:Y:S01]  /*b720*/  SYNCS.PHASECHK.TRANS64.TRYWAIT P0, [R6+URZ], R5 ;  /* 0x00000005060075a7 */ /* 0x000e62000800017f */
[----:B------:R-:W-:-:S05]  /*b730*/  VIADD R0, R7, 0x1 ;  /* 0x0000000107007836 */ /* 0x000fca0000000000 */
[----:B------:R-:W-:-:S04]  /*b740*/  ISETP.NE.AND P1, PT, R0, 0x5, PT ;  /* 0x000000050000780c */ /* 0x000fc80003f25270 */
[----:B0-----:R-:W-:Y:S02]  /*b750*/  SEL R4, RZ, 0x1, P1 ;  /* 0x00000001ff047807 */ /* 0x001fe40000800000 */
[----:B------:R-:W-:Y:S02]  /*b760*/  SEL R3, R0, RZ, P1 ;  /* 0x000000ff00037207 */ /* 0x000fe40000800000 */
[----:B------:R-:W-:Y:S01]  /*b770*/  LOP3.LUT R0, R11, R4, RZ, 0x3c, !PT ;  /* 0x000000040b007212 */ /* 0x000fe200078e3cff */
[----:B-1----:R-:W-:Y:S06]  /*b780*/  @!P0 BRA `(.L_x_315) ;  /* 0x0000000400048947 */ /* 0x002fec0003800000 */
.L_x_329:
[----:B------:R-:W-:Y:S01]  /*b790*/  IMAD R3, R3, 0x8, R2 ;  /* 0x0000000803037824 */ /* 0x000fe200078e0202 */
[----:B------:R-:W-:-:S07]  /*b7a0*/  SHF.L.U32 R0, R0, 0x1f, RZ ;  /* 0x0000001f00007819 */ /* 0x000fce00000006ff */
.L_x_316:
[----:B-1----:R1:W2:Y:S02]  /*b7b0*/  SYNCS.PHASECHK.TRANS64.TRYWAIT P0, [R3+URZ], R0 ;  /* 0x00000000030075a7 */ /* 0x0022a4000800017f */
[----:B--2---:R-:W-:Y:S05]  /*b7c0*/  @!P0 NANOSLEEP.SYNCS 0x989680 ;  /* 0x009896800000895d */ /* 0x004fea0003900000 */
[----:B------:R-:W2:Y:S02]  /*b7d0*/  @!P0 SYNCS.PHASECHK.TRANS64 P0, [R3+URZ], R0 ;  /* 0x00000000030085a7 */ /* 0x000ea4000800007f */
[----:B--2---:R-:W-:Y:S05]  /*b7e0*/  @!P0 BRA `(.L_x_316) ;  /* 0xfffffffc00f08947 */ /* 0x004fea000383ffff */
.L_x_310:
[----:B------:R-:W-:Y:S05]  /*b7f0*/  BSYNC B0 ;  /* 0x0000000000007941 */ /* 0x000fea0003800000 */
.L_x_309:
[----:B------:R-:W-:Y:S05]  /*b800*/  EXIT ;  /* 0x000000000000794d */ /* 0x000fea0003800000 */
.L_x_19:
[----:B-1----:R1:W2:Y:S02]  /*b810*/  SYNCS.PHASECHK.TRANS64.TRYWAIT P0, [R161+URZ], R0 ;  /* 0x00000000a10075a7 */ /* 0x0022a4000800017f */
[----:B--2---:R-:W-:Y:S05]  /*b820*/  @!P0 NANOSLEEP.SYNCS 0x989680 ;  /* 0x009896800000895d */ /* 0x004fea0003900000 */
[----:B------:R-:W2:Y:S02]  /*b830*/  @!P0 SYNCS.PHASECHK.TRANS64 P0, [R161+URZ], R0 ;  /* 0x00000000a10085a7 */ /* 0x000ea4000800007f */
[----:B--2---:R-:W-:Y:S05]  /*b840*/  @!P0 BRA `(.L_x_19) ;  /* 0xfffffffc00f08947 */ /* 0x004fea000383ffff */
[----:B------:R-:W-:Y:S05]  /*b850*/  BRA `(.L_x_317) ;  /* 0xffffff5c00a87947 */ /* 0x000fea000383ffff */
.L_x_24:
[----:B--2---:R2:W3:Y:S02]  /*b860*/  SYNCS.PHASECHK.TRANS64.TRYWAIT P1, [R3+URZ], R0 ;  /* 0x00000000030075a7 */ /* 0x0044e4000802017f */
[----:B---3--:R-:W-:Y:S05]  /*b870*/  @!P1 NANOSLEEP.SYNCS 0x989680 ;  /* 0x009896800000995d */ /* 0x008fea0003900000 */
[----:B------:R-:W3:Y:S02]  /*b880*/  @!P1 SYNCS.PHASECHK.TRANS64 P1, [R3+URZ], R0 ;  /* 0x00000000030095a7 */ /* 0x000ee4000802007f */
[----:B---3--:R-:W-:Y:S05]  /*b890*/  @!P1 BRA `(.L_x_24) ;  /* 0xfffffffc00f09947 */ /* 0x008fea000383ffff */
[----:B------:R-:W-:Y:S05]  /*b8a0*/  BRA `(.L_x_23) ;  /* 0xffffff6000147947 */ /* 0x000fea000383ffff */
.L_x_29:
[----:B--2---:R-:W-:-:S04]  /*b8b0*/  IMAD.U32 R5, RZ, RZ, UR4 ;  /* 0x00000004ff057e24 */ /* 0x004fc8000f8e00ff */
[----:B------:R2:W3:Y:S03]  /*b8c0*/  SYNCS.PHASECHK.TRANS64.TRYWAIT P1, [R5+URZ], R4 ;  /* 0x00000004050075a7 */ /* 0x0004e6000802017f */
[----:B---3--:R-:W-:Y:S05]  /*b8d0*/  @!P1 NANOSLEEP.SYNCS 0x989680 ;  /* 0x009896800000995d */ /* 0x008fea0003900000 */
[----:B------:R-:W3:Y:S02]  /*b8e0*/  @!P1 SYNCS.PHASECHK.TRANS64 P1, [R5+URZ], R4 ;  /* 0x00000004050095a7 */ /* 0x000ee4000802007f */
[----:B---3--:R-:W-:Y:S05]  /*b8f0*/  @!P1 BRA `(.L_x_29) ;  /* 0xfffffffc00ec9947 */ /* 0x008fea000383ffff */
[----:B------:R-:W-:Y:S05]  /*b900*/  BRA `(.L_x_28) ;  /* 0xffffff6000f07947 */ /* 0x000fea000383ffff */
.L_x_35:
[----:B-1----:R1:W2:Y:S02]  /*b910*/  SYNCS.PHASECHK.TRANS64.TRYWAIT P0, [R161+URZ+0x10], R0 ;  /* 0x00001000a10075a7 */ /* 0x0022a4000800017f */
[----:B--2---:R-:W-:Y:S05]  /*b920*/  @!P0 NANOSLEEP.SYNCS 0x989680 ;  /* 0x009896800000895d */ /* 0x004fea0003900000 */
[----:B------:R-:W2:Y:S02]  /*b930*/  @!P0 SYNCS.PHASECHK.TRANS64 P0, [R161+URZ+0x10], R0 ;  /* 0x00001000a10085a7 */ /* 0x000ea4000800007f */
[----:B--2---:R-:W-:Y:S05]  /*b940*/  @!P0 BRA `(.L_x_35) ;  /* 0xfffffffc00f08947 */ /* 0x004fea000383ffff */
[----:B------:R-:W-:Y:S05]  /*b950*/  BRA `(.L_x_318) ;  /* 0xffffff6800487947 */ /* 0x000fea000383ffff */
.L_x_296:
[----:B------:R-:W-:Y:S01]  /*b960*/  BSSY B1, `(.L_x_319) ;  /* 0x0000006000017945 */ /* 0x000fe20003800000 */
[----:B------:R-:W-:-:S07]  /*b970*/  IMAD.MOV.U32 R15, RZ, RZ, -0x1 ;  /* 0xffffffffff0f7424 */ /* 0x000fce00078e00ff */
[----:B-----5:R-:W-:Y:S05]  /*b980*/  WARPSYNC.COLLECTIVE R15, `(.L_x_320) ;  /* 0x000000000f0c7348 */ /* 0x020fea0003c00000 */
[----:B------:R-:W-:Y:S02]  /*b990*/  ELECT P6, UR62, PT ;  /* 0x00000000003e782f */ /* 0x000fe400038c0000 */
[----:B------:R-:W-:Y:S01]  /*b9a0*/  MOV R14, UR62 ;  /* 0x0000003e000e7c02 */ /* 0x000fe20008000f00 */
[----:B-----5:R-:W-:Y:S10]  /*b9b0*/  ENDCOLLECTIVE ;  /* 0x000000000000791b */ /* 0x020ff40003800000 */
.L_x_320:
[----:B------:R-:W-:Y:S05]  /*b9c0*/  BSYNC B1 ;  /* 0x0000000000017941 */ /* 0x000fea0003800000 */
.L_x_319:
[----:B------:R-:W-:Y:S05]  /*b9d0*/  BRA `(.L_x_321) ;  /* 0xffffffec00c87947 */ /* 0x000fea000383ffff */
.L_x_299:
[----:B0-----:R0:W1:Y:S02]  /*b9e0*/  SYNCS.PHASECHK.TRANS64.TRYWAIT P1, [R10+URZ+0x28], R5 ;  /* 0x000028050a0075a7 */ /* 0x001064000802017f */
[----:B-1----:R-:W-:Y:S05]  /*b9f0*/  @!P1 NANOSLEEP.SYNCS 0x989680 ;  /* 0x009896800000995d */ /* 0x002fea0003900000 */
[----:B------:R-:W1:Y:S02]  /*ba00*/  @!P1 SYNCS.PHASECHK.TRANS64 P1, [R10+URZ+0x28], R5 ;  /* 0x000028050a0095a7 */ /* 0x000e64000802007f */
[----:B-1----:R-:W-:Y:S05]  /*ba10*/  @!P1 BRA `(.L_x_299) ;  /* 0xfffffffc00f09947 */ /* 0x002fea000383ffff */
[----:B------:R-:W-:Y:S05]  /*ba20*/  BRA `(.L_x_322) ;  /* 0xfffffff000007947 */ /* 0x000fea000383ffff */
.L_x_308:
[----:B------:R-:W-:Y:S01]  /*ba30*/  BSSY B0, `(.L_x_323) ;  /* 0x0000006000007945 */ /* 0x000fe20003800000 */
[----:B------:R-:W-:-:S07]  /*ba40*/  IMAD.MOV.U32 R15, RZ, RZ, -0x1 ;  /* 0xffffffffff0f7424 */ /* 0x000fce00078e00ff */
[----:B-----5:R-:W-:Y:S05]  /*ba50*/  WARPSYNC.COLLECTIVE R15, `(.L_x_324) ;  /* 0x000000000f0c7348 */ /* 0x020fea0003c00000 */
[----:B------:R-:W-:Y:S02]  /*ba60*/  ELECT P6, UR62, PT ;  /* 0x00000000003e782f */ /* 0x000fe400038c0000 */
[----:B------:R-:W-:Y:S01]  /*ba70*/  MOV R14, UR62 ;  /* 0x0000003e000e7c02 */ /* 0x000fe20008000f00 */
[----:B-----5:R-:W-:Y:S10]  /*ba80*/  ENDCOLLECTIVE ;  /* 0x000000000000791b */ /* 0x020ff40003800000 */
.L_x_324:
[----:B------:R-:W-:Y:S05]  /*ba90*/  BSYNC B0 ;  /* 0x0000000000007941 */ /* 0x000fea0003800000 */
.L_x_323:
[----:B------:R-:W-:Y:S05]  /*baa0*/  BRA `(.L_x_325) ;  /* 0xfffffff800807947 */ /* 0x000fea000383ffff */
.L_x_312:
[----:B0-----:R0:W1:Y:S02]  /*bab0*/  SYNCS.PHASECHK.TRANS64.TRYWAIT P0, [R9+URZ], R4 ;  /* 0x00000004090075a7 */ /* 0x001064000800017f */
[----:B-1----:R-:W-:Y:S05]  /*bac0*/  @!P0 NANOSLEEP.SYNCS 0x989680 ;  /* 0x009896800000895d */ /* 0x002fea0003900000 */
[----:B------:R-:W1:Y:S02]  /*bad0*/  @!P0 SYNCS.PHASECHK.TRANS64 P0, [R9+URZ], R4 ;  /* 0x00000004090085a7 */ /* 0x000e64000800007f */
[----:B-1----:R-:W-:Y:S05]  /*bae0*/  @!P0 BRA `(.L_x_312) ;  /* 0xfffffffc00f08947 */ /* 0x002fea000383ffff */
[----:B------:R-:W-:Y:S05]  /*baf0*/  BRA `(.L_x_326) ;  /* 0xfffffff800c07947 */ /* 0x000fea000383ffff */
.L_x_313:
[----:B0-----:R0:W1:Y:S02]  /*bb00*/  SYNCS.PHASECHK.TRANS64.TRYWAIT P0, [R8+URZ], R5 ;  /* 0x00000005080075a7 */ /* 0x001064000800017f */
[----:B-1----:R-:W-:Y:S05]  /*bb10*/  @!P0 NANOSLEEP.SYNCS 0x989680 ;  /* 0x009896800000895d */ /* 0x002fea0003900000 */
[----:B------:R-:W1:Y:S02]  /*bb20*/  @!P0 SYNCS.PHASECHK.TRANS64 P0, [R8+URZ], R5 ;  /* 0x00000005080085a7 */ /* 0x000e64000800007f */
[----:B-1----:R-:W-:Y:S05]  /*bb30*/  @!P0 BRA `(.L_x_313) ;  /* 0xfffffffc00f08947 */ /* 0x002fea000383ffff */
[----:B------:R-:W-:Y:S05]  /*bb40*/  BRA `(.L_x_327) ;  /* 0xfffffff800d07947 */ /* 0x000fea000383ffff */
.L_x_314:
[----:B0-----:R0:W1:Y:S02]  /*bb50*/  SYNCS.PHASECHK.TRANS64.TRYWAIT P0, [R9+URZ], R4 ;  /* 0x00000004090075a7 */ /* 0x001064000800017f */
[----:B-1----:R-:W-:Y:S05]  /*bb60*/  @!P0 NANOSLEEP.SYNCS 0x989680 ;  /* 0x009896800000895d */ /* 0x002fea0003900000 */
[----:B------:R-:W1:Y:S02]  /*bb70*/  @!P0 SYNCS.PHASECHK.TRANS64 P0, [R9+URZ], R4 ;  /* 0x00000004090085a7 */ /* 0x000e64000800007f */
[----:B-1----:R-:W-:Y:S05]  /*bb80*/  @!P0 BRA `(.L_x_314) ;  /* 0xfffffffc00f08947 */ /* 0x002fea000383ffff */
[----:B------:R-:W-:Y:S05]  /*bb90*/  BRA `(.L_x_328) ;  /* 0xfffffff800e07947 */ /* 0x000fea000383ffff */
.L_x_315:
[----:B0-----:R0:W1:Y:S02]  /*bba0*/  SYNCS.PHASECHK.TRANS64.TRYWAIT P0, [R6+URZ], R5 ;  /* 0x00000005060075a7 */ /* 0x001064000800017f */
[----:B-1----:R-:W-:Y:S05]  /*bbb0*/  @!P0 NANOSLEEP.SYNCS 0x989680 ;  /* 0x009896800000895d */ /* 0x002fea0003900000 */
[----:B------:R-:W1:Y:S02]  /*bbc0*/  @!P0 SYNCS.PHASECHK.TRANS64 P0, [R6+URZ], R5 ;  /* 0x00000005060085a7 */ /* 0x000e64000800007f */
[----:B-1----:R-:W-:Y:S05]  /*bbd0*/  @!P0 BRA `(.L_x_315) ;  /* 0xfffffffc00f08947 */ /* 0x002fea000383ffff */
[----:B------:R-:W-:Y:S05]  /*bbe0*/  BRA `(.L_x_329) ;  /* 0xfffffff800e87947 */ /* 0x000fea000383ffff */
.L_x_330:
[----:B------:R-:W-:-:S00]  /*bbf0*/  BRA `(.L_x_330) ;  /* 0xfffffffc00fc7947 */ /* 0x000fc0000383ffff */
[----:B------:R-:W-:-:S00]  /*bc00*/  NOP ;  /* 0x0000000000007918 */ /* 0x000fc00000000000 */
[----:B------:R-:W-:-:S00]  /*bc10*/  NOP ;  /* 0x0000000000007918 */ /* 0x000fc00000000000 */
[----:B------:R-:W-:-:S00]  /*bc20*/  NOP ;  /* 0x0000000000007918 */ /* 0x000fc00000000000 */
[----:B------:R-:W-:-:S00]  /*bc30*/  NOP ;  /* 0x0000000000007918 */ /* 0x000fc00000000000 */
[----:B------:R-:W-:-:S00]  /*bc40*/  NOP ;  /* 0x0000000000007918 */ /* 0x000fc00000000000 */
[----:B------:R-:W-:-:S00]  /*bc50*/  NOP ;  /* 0x0000000000007918 */ /* 0x000fc00000000000 */
[----:B------:R-:W-:-:S00]  /*bc60*/  NOP ;  /* 0x0000000000007918 */ /* 0x000fc00000000000 */
[----:B------:R-:W-:-:S00]  /*bc70*/  NOP ;  /* 0x0000000000007918 */ /* 0x000fc00000000000 */
.L_x_331:


//--------------------- .nv.global.init           --------------------------
	.section	.nv.global.init,"aw",@progbits
.nv.global.init:
	.type		$str$22,@object
	.size		$str$22,($str$23 - $str$22)
$str$22:
        /*0000*/ 	.byte	0x6b, 0x5f, 0x74, 0x69, 0x6c, 0x65, 0x5f, 0x63, 0x6f, 0x75, 0x6e, 0x74, 0x20, 0x3e, 0x3d, 0x20
        /*0010*/ 	.byte	0x31, 0x00
	.type		$str$23,@object
	.size		$str$23,(__unnamed_1 - $str$23)
$str$23:
        /*0012*/ 	.byte	0x2f, 0x74, 0x6d, 0x70, 0x2f, 0x63, 0x75, 0x74, 0x6c, 0x61, 0x73, 0x73, 0x5f, 0x73, 0x77, 0x65
        /*0022*/ 	.byte	0x65, 0x70, 0x5f, 0x73, 0x72, 0x63, 0x2f, 0x69, 0x6e, 0x63, 0x6c, 0x75, 0x64, 0x65, 0x2f, 0x63
        /*0032*/ 	.byte	0x75, 0x74, 0x6c, 0x61, 0x73, 0x73, 0x2f, 0x67, 0x65, 0x6d, 0x6d, 0x2f, 0x63, 0x6f, 0x6c, 0x6c
        /*0042*/ 	.byte	0x65, 0x63, 0x74, 0x69, 0x76, 0x65, 0x2f, 0x73, 0x6d, 0x39, 0x30, 0x5f, 0x6d, 0x6d, 0x61, 0x5f
        /*0052*/ 	.byte	0x74, 0x6d, 0x61, 0x5f, 0x67, 0x6d, 0x6d, 0x61, 0x5f, 0x73, 0x73, 0x5f, 0x77, 0x61, 0x72, 0x70
        /*0062*/ 	.byte	0x73, 0x70, 0x65, 0x63, 0x69, 0x61, 0x6c, 0x69, 0x7a, 0x65, 0x64, 0x2e, 0x68, 0x70, 0x70, 0x00
	.type		__unnamed_1,@object
	.size		__unnamed_1,(.L_0 - __unnamed_1)
__unnamed_1:
        /*0072*/ 	.byte	0x76, 0x6f, 0x69, 0x64, 0x20, 0x63, 0x75, 0x74, 0x6c, 0x61, 0x73, 0x73, 0x3a, 0x3a, 0x67, 0x65
        /* <DEDUP_REMOVED lines=181> */
        /*0bd2*/ 	.byte	0x74, 0x69, 0x74, 0x79, 0x5d, 0x00
.L_0:


//--------------------- .nv.shared._ZN7cutlass13device_kernelINS_4gemm6kernel13GemmUniversalIN4cute5tupleIJiiiiEEENS1_10collective13CollectiveMmaINS1_34MainloopSm90TmaGmmaWarpSpecializedILi5ENS5_IJNS4_1CILi2EEESB_NSA_ILi1EEEEEENS1_32KernelTmaWarpSpecializedPingpongEEENS5_IJNSA_ILi64EEENSA_ILi256EEESG_EEENS_10bfloat16_tENS5_IJlSC_lEEESJ_SK_NS4_8TiledMMAINS4_8MMA_AtomIJNS4_4SM904GMMA28MMA_64x256x16_F32BF16BF16_SSILNSO_5MajorE0ELSQ_0ELNSO_7ScaleInE1ELSR_1EEEEEENS4_6LayoutINS5_IJSC_SC_SC_EEENS5_IJNSA_ILi0EEESW_SW_EEEEENS5_IJNS4_10UnderscoreESZ_SZ_EEEEENS4_23SM90_TMA_LOAD_MULTICASTENS4_14ComposedLayoutINS4_7SwizzleILi3ELi4ELi3EEENS4_18smem_ptr_flag_bitsILi16EEENSU_INS5_IJNSA_ILi8EEESG_EEENS5_IJSG_SC_EEEEEEEvNS4_8identityES12_S1C_vS1D_EENS_8epilogue10collective6detail29Sm90TmaWarpSpecializedAdapterINS1G_15DefaultEpilogueISJ_SK_SK_NS1F_6thread17LinearCombinationISJ_Li1EffLNS1K_9ScaleType4KindE0ELNS_15FloatRoundStyleE2ESJ_EENS1_15EpilogueDefaultEEEEEvvEEEEvNT_6ParamsE --------------------------
	.section	.nv.shared._ZN7cutlass13device_kernelINS_4gemm6kernel13GemmUniversalIN4cute5tupleIJiiiiEEENS1_10collective13CollectiveMmaINS1_34MainloopSm90TmaGmmaWarpSpecializedILi5ENS5_IJNS4_1CILi2EEESB_NSA_ILi1EEEEEENS1_32KernelTmaWarpSpecializedPingpongEEENS5_IJNSA_ILi64EEENSA_ILi256EEESG_EEENS_10bfloat16_tENS5_IJlSC_lEEESJ_SK_NS4_8TiledMMAINS4_8MMA_AtomIJNS4_4SM904GMMA28MMA_64x256x16_F32BF16BF16_SSILNSO_5MajorE0ELSQ_0ELNSO_7ScaleInE1ELSR_1EEEEEENS4_6LayoutINS5_IJSC_SC_SC_EEENS5_IJNSA_ILi0EEESW_SW_EEEEENS5_IJNS4_10UnderscoreESZ_SZ_EEEEENS4_23SM90_TMA_LOAD_MULTICASTENS4_14ComposedLayoutINS4_7SwizzleILi3ELi4ELi3EEENS4_18smem_ptr_flag_bitsILi16EEENSU_INS5_IJNSA_ILi8EEESG_EEENS5_IJSG_SC_EEEEEEEvNS4_8identityES12_S1C_vS1D_EENS_8epilogue10collective6detail29Sm90TmaWarpSpecializedAdapterINS1G_15DefaultEpilogueISJ_SK_SK_NS1F_6thread17LinearCombinationISJ_Li1EffLNS1K_9ScaleType4KindE0ELNS_15FloatRoundStyleE2ESJ_EENS1_15EpilogueDefaultEEEEEvvEEEEvNT_6ParamsE,"aw",@nobits
	.sectionflags	@""
	.align	16
	.zero		1024


//--------------------- .nv.shared.reserved.0     --------------------------
	.section	.nv.shared.reserved.0,"aw",@nobits
	.weak		__nv_reservedSMEM_offset_0_alias
	.size		__nv_reservedSMEM_offset_0_alias, 0, 0
	.other		__nv_reservedSMEM_offset_0_alias,@"STO_CUDA_RESERVED_SHARED STV_DEFAULT"
__nv_reservedSMEM_offset_0_alias:
	.zero		0


//--------------------- .nv.global                --------------------------
	.section	.nv.global,"aw",@nobits
.nv.global:
	.type		_ZN39_INTERNAL_642cf2bb_4_k_cu_9cfa1cd9_33414cute1_E,@object
	.size		_ZN39_INTERNAL_642cf2bb_4_k_cu_9cfa1cd9_33414cute1_E,(_ZN39_INTERNAL_642cf2bb_4_k_cu_9cfa1cd9_33414cuda3std3__45__cpo6cbeginE - _ZN39_INTERNAL_642cf2bb_4_k_cu_9cfa1cd9_33414cute1_E)
_ZN39_INTERNAL_642cf2bb_4_k_cu_9cfa1cd9_33414cute1_E:
	.zero		1
	.type		_ZN39_INTERNAL_642cf2bb_4_k_cu_9cfa1cd9_33414cuda3std3__45__cpo6cbeginE,@object
	.size		_ZN39_INTERNAL_642cf2bb_4_k_cu_9cfa1cd9_33414cuda3std3__45__cpo6cbeginE,(_ZN39_INTERNAL_642cf2bb_4_k_cu_9cfa1cd9_33414cuda3std3__48in_placeE - _ZN39_INTERNAL_642cf2bb_4_k_cu_9cfa1cd9_33414cuda3std3__45__cpo6cbeginE)
_ZN39_INTERNAL_642cf2bb_4_k_cu_9cfa1cd9_33414cuda3std3__45__cpo6cbeginE:
	.zero		1
	.type		_ZN39_INTERNAL_642cf2bb_4_k_cu_9cfa1cd9_33414cuda3std3__48in_placeE,@object
	.size		_ZN39_INTERNAL_642cf2bb_4_k_cu_9cfa1cd9_33414cuda3std3__48in_placeE,(_ZN39_INTERNAL_642cf2bb_4_k_cu_9cfa1cd9_33414cuda3std6ranges3__45__cpo9iter_moveE - _ZN39_INTERNAL_642cf2bb_4_k_cu_9cfa1cd9_33414cuda3std3__48in_placeE)
_ZN39_INTERNAL_642cf2bb_4_k_cu_9cfa1cd9_33414cuda3std3__48in_placeE:
	.zero		1
	.type		_ZN39_INTERNAL_642cf2bb_4_k_cu_9cfa1cd9_33414cuda3std6ranges3__45__cpo9iter_moveE,@object
	.size		_ZN39_INTERNAL_642cf2bb_4_k_cu_9cfa1cd9_33414cuda3std6ranges3__45__cpo9iter_moveE,(_ZN39_INTERNAL_642cf2bb_4_k_cu_9cfa1cd9_33414cuda3std3__45__cpo5beginE - _ZN39_INTERNAL_642cf2bb_4_k_cu_9cfa1cd9_33414cuda3std6ranges3__45__cpo9iter_moveE)
_ZN39_INTERNAL_642cf2bb_4_k_cu_9cfa1cd9_33414cuda3std6ranges3__45__cpo9iter_moveE:
	.zero		1
	.type		_ZN39_INTERNAL_642cf2bb_4_k_cu_9cfa1cd9_33414cuda3std3__45__cpo5beginE,@object
	.size		_ZN39_INTERNAL_642cf2bb_4_k_cu_9cfa1cd9_33414cuda3std3__45__cpo5beginE,(_ZN39_INTERNAL_642cf2bb_4_k_cu_9cfa1cd9_33414cuda3std3__441_GLOBAL__N__642cf2bb_4_k_cu_9cfa1cd9_33416ignoreE - _ZN39_INTERNAL_642cf2bb_4_k_cu_9cfa1cd9_33414cuda3std3__45__cpo5beginE)
_ZN39_INTERNAL_642cf2bb_4_k_cu_9cfa1cd9_33414cuda3std3__45__cpo5beginE:
	.zero		1
	.type		_ZN39_INTERNAL_642cf2bb_4_k_cu_9cfa1cd9_33414cuda3std3__441_GLOBAL__N__642cf2bb_4_k_cu_9cfa1cd9_33416ignoreE,@object
	.size		_ZN39_INTERNAL_642cf2bb_4_k_cu_9cfa1cd9_33414cuda3std3__441_GLOBAL__N__642cf2bb_4_k_cu_9cfa1cd9_33416ignoreE,(_ZN39_INTERNAL_642cf2bb_4_k_cu_9cfa1cd9_33414cute7productE - _ZN39_INTERNAL_642cf2bb_4_k_cu_9cfa1cd9_33414cuda3std3__441_GLOBAL__N__642cf2bb_4_k_cu_9cfa1cd9_33416ignoreE)
_ZN39_INTERNAL_642cf2bb_4_k_cu_9cfa1cd9_33414cuda3std3__441_GLOBAL__N__642cf2bb_4_k_cu_9cfa1cd9_33416ignoreE:
	.zero		1
	.type		_ZN39_INTERNAL_642cf2bb_4_k_cu_9cfa1cd9_33414cute7productE,@object
	.size		_ZN39_INTERNAL_642cf2bb_4_k_cu_9cfa1cd9_33414cute7productE,(_ZN39_INTERNAL_642cf2bb_4_k_cu_9cfa1cd9_33414cuda3std3__45__cpo3endE - _ZN39_INTERNAL_642cf2bb_4_k_cu_9cfa1cd9_33414cute7productE)
_ZN39_INTERNAL_642cf2bb_4_k_cu_9cfa1cd9_33414cute7productE:
	.zero		1
	.type		_ZN39_INTERNAL_642cf2bb_4_k_cu_9cfa1cd9_33414cuda3std3__45__cpo3endE,@object
	.size		_ZN39_INTERNAL_642cf2bb_4_k_cu_9cfa1cd9_33414cuda3std3__45__cpo3endE,(_ZN39_INTERNAL_642cf2bb_4_k_cu_9cfa1cd9_33414cuda3std3__419piecewise_constructE - _ZN39_INTERNAL_642cf2bb_4_k_cu_9cfa1cd9_33414cuda3std3__45__cpo3endE)
_ZN39_INTERNAL_642cf2bb_4_k_cu_9cfa1cd9_33414cuda3std3__45__cpo3endE:
	.zero		1
	.type		_ZN39_INTERNAL_642cf2bb_4_k_cu_9cfa1cd9_33414cuda3std3__419piecewise_constructE,@object
	.size		_ZN39_INTERNAL_642cf2bb_4_k_cu_9cfa1cd9_33414cuda3std3__419piecewise_constructE,(_ZN39_INTERNAL_642cf2bb_4_k_cu_9cfa1cd9_33414cuda3std3__45__cpo4cendE - _ZN39_INTERNAL_642cf2bb_4_k_cu_9cfa1cd9_33414cuda3std3__419piecewise_constructE)
_ZN39_INTERNAL_642cf2bb_4_k_cu_9cfa1cd9_33414cuda3std3__419piecewise_constructE:
	.zero		1
	.type		_ZN39_INTERNAL_642cf2bb_4_k_cu_9cfa1cd9_33414cuda3std3__45__cpo4cendE,@object
	.size		_ZN39_INTERNAL_642cf2bb_4_k_cu_9cfa1cd9_33414cuda3std3__45__cpo4cendE,(_ZN39_INTERNAL_642cf2bb_4_k_cu_9cfa1cd9_33414cuda3std6ranges3__45__cpo4swapE - _ZN39_INTERNAL_642cf2bb_4_k_cu_9cfa1cd9_33414cuda3std3__45__cpo4cendE)
_ZN39_INTERNAL_642cf2bb_4_k_cu_9cfa1cd9_33414cuda3std3__45__cpo4cendE:
	.zero		1
	.type		_ZN39_INTERNAL_642cf2bb_4_k_cu_9cfa1cd9_33414cuda3std6ranges3__45__cpo4swapE,@object
	.size		_ZN39_INTERNAL_642cf2bb_4_k_cu_9cfa1cd9_33414cuda3std6ranges3__45__cpo4swapE,(.L_8 - _ZN39_INTERNAL_642cf2bb_4_k_cu_9cfa1cd9_33414cuda3std6ranges3__45__cpo4swapE)
_ZN39_INTERNAL_642cf2bb_4_k_cu_9cfa1cd9_33414cuda3std6ranges3__45__cpo4swapE:
	.zero		1
.L_8:


//--------------------- .nv.constant0._ZN7cutlass13device_kernelINS_4gemm6kernel13GemmUniversalIN4cute5tupleIJiiiiEEENS1_10collective13CollectiveMmaINS1_34MainloopSm90TmaGmmaWarpSpecializedILi5ENS5_IJNS4_1CILi2EEESB_NSA_ILi1EEEEEENS1_32KernelTmaWarpSpecializedPingpongEEENS5_IJNSA_ILi64EEENSA_ILi256EEESG_EEENS_10bfloat16_tENS5_IJlSC_lEEESJ_SK_NS4_8TiledMMAINS4_8MMA_AtomIJNS4_4SM904GMMA28MMA_64x256x16_F32BF16BF16_SSILNSO_5MajorE0ELSQ_0ELNSO_7ScaleInE1ELSR_1EEEEEENS4_6LayoutINS5_IJSC_SC_SC_EEENS5_IJNSA_ILi0EEESW_SW_EEEEENS5_IJNS4_10UnderscoreESZ_SZ_EEEEENS4_23SM90_TMA_LOAD_MULTICASTENS4_14ComposedLayoutINS4_7SwizzleILi3ELi4ELi3EEENS4_18smem_ptr_flag_bitsILi16EEENSU_INS5_IJNSA_ILi8EEESG_EEENS5_IJSG_SC_EEEEEEEvNS4_8identityES12_S1C_vS1D_EENS_8epilogue10collective6detail29Sm90TmaWarpSpecializedAdapterINS1G_15DefaultEpilogueISJ_SK_SK_NS1F_6thread17LinearCombinationISJ_Li1EffLNS1K_9ScaleType4KindE0ELNS_15FloatRoundStyleE2ESJ_EENS1_15EpilogueDefaultEEEEEvvEEEEvNT_6ParamsE --------------------------
	.section	.nv.constant0._ZN7cutlass13device_kernelINS_4gemm6kernel13GemmUniversalIN4cute5tupleIJiiiiEEENS1_10collective13CollectiveMmaINS1_34MainloopSm90TmaGmmaWarpSpecializedILi5ENS5_IJNS4_1CILi2EEESB_NSA_ILi1EEEEEENS1_32KernelTmaWarpSpecializedPingpongEEENS5_IJNSA_ILi64EEENSA_ILi256EEESG_EEENS_10bfloat16_tENS5_IJlSC_lEEESJ_SK_NS4_8TiledMMAINS4_8MMA_AtomIJNS4_4SM904GMMA28MMA_64x256x16_F32BF16BF16_SSILNSO_5MajorE0ELSQ_0ELNSO_7ScaleInE1ELSR_1EEEEEENS4_6LayoutINS5_IJSC_SC_SC_EEENS5_IJNSA_ILi0EEESW_SW_EEEEENS5_IJNS4_10UnderscoreESZ_SZ_EEEEENS4_23SM90_TMA_LOAD_MULTICASTENS4_14ComposedLayoutINS4_7SwizzleILi3ELi4ELi3EEENS4_18smem_ptr_flag_bitsILi16EEENSU_INS5_IJNSA_ILi8EEESG_EEENS5_IJSG_SC_EEEEEEEvNS4_8identityES12_S1C_vS1D_EENS_8epilogue10collective6detail29Sm90TmaWarpSpecializedAdapterINS1G_15DefaultEpilogueISJ_SK_SK_NS1F_6thread17LinearCombinationISJ_Li1EffLNS1K_9ScaleType4KindE0ELNS_15FloatRoundStyleE2ESJ_EENS1_15EpilogueDefaultEEEEEvvEEEEvNT_6ParamsE,"a",@progbits
	.sectionflags	@""
	.align	4
.nv.constant0._ZN7cutlass13device_kernelINS_4gemm6kernel13GemmUniversalIN4cute5tupleIJiiiiEEENS1_10collective13CollectiveMmaINS1_34MainloopSm90TmaGmmaWarpSpecializedILi5ENS5_IJNS4_1CILi2EEESB_NSA_ILi1EEEEEENS1_32KernelTmaWarpSpecializedPingpongEEENS5_IJNSA_ILi64EEENSA_ILi256EEESG_EEENS_10bfloat16_tENS5_IJlSC_lEEESJ_SK_NS4_8TiledMMAINS4_8MMA_AtomIJNS4_4SM904GMMA28MMA_64x256x16_F32BF16BF16_SSILNSO_5MajorE0ELSQ_0ELNSO_7ScaleInE1ELSR_1EEEEEENS4_6LayoutINS5_IJSC_SC_SC_EEENS5_IJNSA_ILi0EEESW_SW_EEEEENS5_IJNS4_10UnderscoreESZ_SZ_EEEEENS4_23SM90_TMA_LOAD_MULTICASTENS4_14ComposedLayoutINS4_7SwizzleILi3ELi4ELi3EEENS4_18smem_ptr_flag_bitsILi16EEENSU_INS5_IJNSA_ILi8EEESG_EEENS5_IJSG_SC_EEEEEEEvNS4_8identityES12_S1C_vS1D_EENS_8epilogue10collective6detail29Sm90TmaWarpSpecializedAdapterINS1G_15DefaultEpilogueISJ_SK_SK_NS1F_6thread17LinearCombinationISJ_Li1EffLNS1K_9ScaleType4KindE0ELNS_15FloatRoundStyleE2ESJ_EENS1_15EpilogueDefaultEEEEEvvEEEEvNT_6ParamsE:
	.zero		1664


//--------------------- SYMBOLS --------------------------

	.type		.nv.reservedSmem.offset0,@object
	.size		.nv.reservedSmem.offset0,0x4
	.type		__assertfail,@function
